	.target	sm_100a

	.elftype	@"ET_EXEC"


//--------------------- .note.nv.tkinfo           --------------------------
	.section	.note.nv.tkinfo,"",@"SHT_NOTE"
	.sectionflags	@"SHF_NOTE_NV_TKINFO"
	.tkinfo
        /*0018*/ 	.word	0x00000002
        /*0030*/ 	.string	""
        /*0030*/ 	.string	"ptxas"
        /*0030*/ 	.string	"Cuda compilation tools, release 13.0, V13.0.88"
        /*0030*/ 	.string	"Build cuda_13.0.r13.0/compiler.36424714_0"
        /*0030*/ 	.string	"-arch sm_100a -m 64 "



//--------------------- .note.nv.cuinfo           --------------------------
	.section	.note.nv.cuinfo,"",@"SHT_NOTE"
	.sectionflags	@"SHF_NOTE_NV_CUINFO"
        /*0018*/ 	.short	0x0002
        /*001a*/ 	.short	0x0064
        /*001c*/ 	.short	0x0082
	.zero		2


//--------------------- .nv.info                  --------------------------
	.section	.nv.info,"",@"SHT_CUDA_INFO"
	.align	4


	//----- nvinfo : EIATTR_REGCOUNT
	.align		4
        /*0000*/ 	.byte	0x04, 0x2f
        /*0002*/ 	.short	(.L_19 - .L_18)
	.align		4
.L_18:
        /*0004*/ 	.word	index@(_ZN7cutlass13device_kernelINS_4gemm6kernel13GemmUniversalIN4cute5tupleIJiiiiEEENS1_10collective13CollectiveMmaINS1_35MainloopSm100TmaUmmaWarpSpecializedILi13ELi2ELi4ENS5_IJNS4_1CILi4EEENSA_ILi2EEENSA_ILi1EEEEEEEENS5_IJNSA_ILi128EEESG_NSA_ILi64EEEEEENS_6half_tENS5_IJlSD_lEEESJ_SK_NS4_8TiledMMAINS4_8MMA_AtomIJNS4_26SM100_MMA_F16BF16_2x1SM_SSISJ_SJ_fLi128ELi128ELNS4_4UMMA5MajorE0ELSP_0ELNSO_7ScaleInE0ELSQ_0EEEEEENS4_6LayoutINS5_IJSD_SD_SD_EEENS5_IJNSA_ILi0EEESV_SV_EEEEENS5_IJNS4_10UnderscoreESY_SY_EEEEENS4_28SM100_TMA_2SM_LOAD_MULTICASTENS4_14ComposedLayoutINS4_7SwizzleILi3ELi4ELi3EEENS4_18smem_ptr_flag_bitsILi16EEENST_INS5_IJNSA_ILi8EEESH_EEENS5_IJSH_SD_EEEEEEEvNS4_8identityES11_S1B_vS1C_EENS_8epilogue10collective18CollectiveEpilogueINS1E_23Sm100TmaWarpSpecializedILi4ELi2ELi16ELb1ELb0EEEJNS5_IJSH_SG_SH_EEENS5_IJNST_ISH_SD_EENST_INS5_IJNSA_ILi16EEESC_EEENS5_IJSD_SH_EEEEEEEESJ_SK_SJ_SK_NS1E_6fusion15FusionCallbacksIS1I_NS1Q_17LinearCombinationISJ_fSJ_fLNS_15FloatRoundStyleE2EEES1J_S1P_JEEENS4_5SM1004TMEM4LOAD26SM100_TMEM_LOAD_32dp32b16xENS4_13SM90_TMA_LOADENS12_INS13_ILi1ELi4ELi3EEES16_NST_INS5_IJS17_S1L_EEENS5_IJS1L_SD_EEEEEEENS4_39AutoVectorizingCopyWithAssumedAlignmentILi128EEENS4_14SM90_TMA_STOREES25_S27_S27_EEEvvEEEEvNT_6ParamsE)
        /*0008*/ 	.word	0x00000045


	//----- nvinfo : EIATTR_FRAME_SIZE
	.align		4
.L_19:
        /*000c*/ 	.byte	0x04, 0x11
        /*000e*/ 	.short	(.L_21 - .L_20)
	.align		4
.L_20:
        /*0010*/ 	.word	index@($__internal_2_$__cuda_sm10x_tcgen05_guardrail_trap_unallocated_columns_being_dealloced)
        /*0014*/ 	.word	0x00000000


	//----- nvinfo : EIATTR_FRAME_SIZE
	.align		4
.L_21:
        /*0018*/ 	.byte	0x04, 0x11
        /*001a*/ 	.short	(.L_23 - .L_22)
	.align		4
.L_22:
        /*001c*/ 	.word	index@($__internal_1_$__cuda_sm10x_tcgen05_guardrail_trap_phase_invalid_during_alloc)
        /*0020*/ 	.word	0x00000000


	//----- nvinfo : EIATTR_FRAME_SIZE
	.align		4
.L_23:
        /*0024*/ 	.byte	0x04, 0x11
        /*0026*/ 	.short	(.L_25 - .L_24)
	.align		4
.L_24:
        /*0028*/ 	.word	index@($__internal_0_$__cuda_sm10x_tcgen05_guardrail_trap_col_being_dealloced_not_returned_by_alloc)
        /*002c*/ 	.word	0x00000000


	//----- nvinfo : EIATTR_FRAME_SIZE
	.align		4
.L_25:
        /*0030*/ 	.byte	0x04, 0x11
        /*0032*/ 	.short	(.L_27 - .L_26)
	.align		4
.L_26:
        /*0034*/ 	.word	index@(_ZN7cutlass13device_kernelINS_4gemm6kernel13GemmUniversalIN4cute5tupleIJiiiiEEENS1_10collective13CollectiveMmaINS1_35MainloopSm100TmaUmmaWarpSpecializedILi13ELi2ELi4ENS5_IJNS4_1CILi4EEENSA_ILi2EEENSA_ILi1EEEEEEEENS5_IJNSA_ILi128EEESG_NSA_ILi64EEEEEENS_6half_tENS5_IJlSD_lEEESJ_SK_NS4_8TiledMMAINS4_8MMA_AtomIJNS4_26SM100_MMA_F16BF16_2x1SM_SSISJ_SJ_fLi128ELi128ELNS4_4UMMA5MajorE0ELSP_0ELNSO_7ScaleInE0ELSQ_0EEEEEENS4_6LayoutINS5_IJSD_SD_SD_EEENS5_IJNSA_ILi0EEESV_SV_EEEEENS5_IJNS4_10UnderscoreESY_SY_EEEEENS4_28SM100_TMA_2SM_LOAD_MULTICASTENS4_14ComposedLayoutINS4_7SwizzleILi3ELi4ELi3EEENS4_18smem_ptr_flag_bitsILi16EEENST_INS5_IJNSA_ILi8EEESH_EEENS5_IJSH_SD_EEEEEEEvNS4_8identityES11_S1B_vS1C_EENS_8epilogue10collective18CollectiveEpilogueINS1E_23Sm100TmaWarpSpecializedILi4ELi2ELi16ELb1ELb0EEEJNS5_IJSH_SG_SH_EEENS5_IJNST_ISH_SD_EENST_INS5_IJNSA_ILi16EEESC_EEENS5_IJSD_SH_EEEEEEEESJ_SK_SJ_SK_NS1E_6fusion15FusionCallbacksIS1I_NS1Q_17LinearCombinationISJ_fSJ_fLNS_15FloatRoundStyleE2EEES1J_S1P_JEEENS4_5SM1004TMEM4LOAD26SM100_TMEM_LOAD_32dp32b16xENS4_13SM90_TMA_LOADENS12_INS13_ILi1ELi4ELi3EEES16_NST_INS5_IJS17_S1L_EEENS5_IJS1L_SD_EEEEEEENS4_39AutoVectorizingCopyWithAssumedAlignmentILi128EEENS4_14SM90_TMA_STOREES25_S27_S27_EEEvvEEEEvNT_6ParamsE)
        /*0038*/ 	.word	0x00000000


	//----- nvinfo : EIATTR_MIN_STACK_SIZE
	.align		4
.L_27:
        /*003c*/ 	.byte	0x04, 0x12
        /*003e*/ 	.short	(.L_29 - .L_28)
	.align		4
.L_28:
        /*0040*/ 	.word	index@(_ZN7cutlass13device_kernelINS_4gemm6kernel13GemmUniversalIN4cute5tupleIJiiiiEEENS1_10collective13CollectiveMmaINS1_35MainloopSm100TmaUmmaWarpSpecializedILi13ELi2ELi4ENS5_IJNS4_1CILi4EEENSA_ILi2EEENSA_ILi1EEEEEEEENS5_IJNSA_ILi128EEESG_NSA_ILi64EEEEEENS_6half_tENS5_IJlSD_lEEESJ_SK_NS4_8TiledMMAINS4_8MMA_AtomIJNS4_26SM100_MMA_F16BF16_2x1SM_SSISJ_SJ_fLi128ELi128ELNS4_4UMMA5MajorE0ELSP_0ELNSO_7ScaleInE0ELSQ_0EEEEEENS4_6LayoutINS5_IJSD_SD_SD_EEENS5_IJNSA_ILi0EEESV_SV_EEEEENS5_IJNS4_10UnderscoreESY_SY_EEEEENS4_28SM100_TMA_2SM_LOAD_MULTICASTENS4_14ComposedLayoutINS4_7SwizzleILi3ELi4ELi3EEENS4_18smem_ptr_flag_bitsILi16EEENST_INS5_IJNSA_ILi8EEESH_EEENS5_IJSH_SD_EEEEEEEvNS4_8identityES11_S1B_vS1C_EENS_8epilogue10collective18CollectiveEpilogueINS1E_23Sm100TmaWarpSpecializedILi4ELi2ELi16ELb1ELb0EEEJNS5_IJSH_SG_SH_EEENS5_IJNST_ISH_SD_EENST_INS5_IJNSA_ILi16EEESC_EEENS5_IJSD_SH_EEEEEEEESJ_SK_SJ_SK_NS1E_6fusion15FusionCallbacksIS1I_NS1Q_17LinearCombinationISJ_fSJ_fLNS_15FloatRoundStyleE2EEES1J_S1P_JEEENS4_5SM1004TMEM4LOAD26SM100_TMEM_LOAD_32dp32b16xENS4_13SM90_TMA_LOADENS12_INS13_ILi1ELi4ELi3EEES16_NST_INS5_IJS17_S1L_EEENS5_IJS1L_SD_EEEEEEENS4_39AutoVectorizingCopyWithAssumedAlignmentILi128EEENS4_14SM90_TMA_STOREES25_S27_S27_EEEvvEEEEvNT_6ParamsE)
        /*0044*/ 	.word	0x00000000
.L_29:


//--------------------- .nv.compat                --------------------------
	.section	.nv.compat,"",@"SHT_CUDA_COMPAT_INFO"
	.align	4
        /*0000*/ 	.byte	0x02, 0x09, 0x01, 0x00, 0x02, 0x02, 0x02, 0x00, 0x02, 0x05, 0x05, 0x00, 0x03, 0x07, 0x01, 0x01
        /*0010*/ 	.byte	0x02, 0x03, 0x01, 0x00, 0x02, 0x06, 0x01, 0x00, 0x04, 0x0b, 0x08, 0x00, 0x09, 0x00, 0x00, 0x00
        /*0020*/ 	.byte	0x00, 0x00, 0x00, 0x00


//--------------------- .nv.info._ZN7cutlass13device_kernelINS_4gemm6kernel13GemmUniversalIN4cute5tupleIJiiiiEEENS1_10collective13CollectiveMmaINS1_35MainloopSm100TmaUmmaWarpSpecializedILi13ELi2ELi4ENS5_IJNS4_1CILi4EEENSA_ILi2EEENSA_ILi1EEEEEEEENS5_IJNSA_ILi128EEESG_NSA_ILi64EEEEEENS_6half_tENS5_IJlSD_lEEESJ_SK_NS4_8TiledMMAINS4_8MMA_AtomIJNS4_26SM100_MMA_F16BF16_2x1SM_SSISJ_SJ_fLi128ELi128ELNS4_4UMMA5MajorE0ELSP_0ELNSO_7ScaleInE0ELSQ_0EEEEEENS4_6LayoutINS5_IJSD_SD_SD_EEENS5_IJNSA_ILi0EEESV_SV_EEEEENS5_IJNS4_10UnderscoreESY_SY_EEEEENS4_28SM100_TMA_2SM_LOAD_MULTICASTENS4_14ComposedLayoutINS4_7SwizzleILi3ELi4ELi3EEENS4_18smem_ptr_flag_bitsILi16EEENST_INS5_IJNSA_ILi8EEESH_EEENS5_IJSH_SD_EEEEEEEvNS4_8identityES11_S1B_vS1C_EENS_8epilogue10collective18CollectiveEpilogueINS1E_23Sm100TmaWarpSpecializedILi4ELi2ELi16ELb1ELb0EEEJNS5_IJSH_SG_SH_EEENS5_IJNST_ISH_SD_EENST_INS5_IJNSA_ILi16EEESC_EEENS5_IJSD_SH_EEEEEEEESJ_SK_SJ_SK_NS1E_6fusion15FusionCallbacksIS1I_NS1Q_17LinearCombinationISJ_fSJ_fLNS_15FloatRoundStyleE2EEES1J_S1P_JEEENS4_5SM1004TMEM4LOAD26SM100_TMEM_LOAD_32dp32b16xENS4_13SM90_TMA_LOADENS12_INS13_ILi1ELi4ELi3EEES16_NST_INS5_IJS17_S1L_EEENS5_IJS1L_SD_EEEEEEENS4_39AutoVectorizingCopyWithAssumedAlignmentILi128EEENS4_14SM90_TMA_STOREES25_S27_S27_EEEvvEEEEvNT_6ParamsE --------------------------
	.section	.nv.info._ZN7cutlass13device_kernelINS_4gemm6kernel13GemmUniversalIN4cute5tupleIJiiiiEEENS1_10collective13CollectiveMmaINS1_35MainloopSm100TmaUmmaWarpSpecializedILi13ELi2ELi4ENS5_IJNS4_1CILi4EEENSA_ILi2EEENSA_ILi1EEEEEEEENS5_IJNSA_ILi128EEESG_NSA_ILi64EEEEEENS_6half_tENS5_IJlSD_lEEESJ_SK_NS4_8TiledMMAINS4_8MMA_AtomIJNS4_26SM100_MMA_F16BF16_2x1SM_SSISJ_SJ_fLi128ELi128ELNS4_4UMMA5MajorE0ELSP_0ELNSO_7ScaleInE0ELSQ_0EEEEEENS4_6LayoutINS5_IJSD_SD_SD_EEENS5_IJNSA_ILi0EEESV_SV_EEEEENS5_IJNS4_10UnderscoreESY_SY_EEEEENS4_28SM100_TMA_2SM_LOAD_MULTICASTENS4_14ComposedLayoutINS4_7SwizzleILi3ELi4ELi3EEENS4_18smem_ptr_flag_bitsILi16EEENST_INS5_IJNSA_ILi8EEESH_EEENS5_IJSH_SD_EEEEEEEvNS4_8identityES11_S1B_vS1C_EENS_8epilogue10collective18CollectiveEpilogueINS1E_23Sm100TmaWarpSpecializedILi4ELi2ELi16ELb1ELb0EEEJNS5_IJSH_SG_SH_EEENS5_IJNST_ISH_SD_EENST_INS5_IJNSA_ILi16EEESC_EEENS5_IJSD_SH_EEEEEEEESJ_SK_SJ_SK_NS1E_6fusion15FusionCallbacksIS1I_NS1Q_17LinearCombinationISJ_fSJ_fLNS_15FloatRoundStyleE2EEES1J_S1P_JEEENS4_5SM1004TMEM4LOAD26SM100_TMEM_LOAD_32dp32b16xENS4_13SM90_TMA_LOADENS12_INS13_ILi1ELi4ELi3EEES16_NST_INS5_IJS17_S1L_EEENS5_IJS1L_SD_EEEEEEENS4_39AutoVectorizingCopyWithAssumedAlignmentILi128EEENS4_14SM90_TMA_STOREES25_S27_S27_EEEvvEEEEvNT_6ParamsE,"",@"SHT_CUDA_INFO"
	.sectionflags	@""
	.align	4


	//----- nvinfo : EIATTR_CUDA_API_VERSION
	.align		4
        /*0000*/ 	.byte	0x04, 0x37
        /*0002*/ 	.short	(.L_31 - .L_30)
.L_30:
        /*0004*/ 	.word	0x00000082


	//----- nvinfo : EIATTR_KPARAM_INFO
	.align		4
.L_31:
        /*0008*/ 	.byte	0x04, 0x17
        /*000a*/ 	.short	(.L_33 - .L_32)
.L_32:
        /*000c*/ 	.word	0x00000000
        /*0010*/ 	.short	0x0000
        /*0012*/ 	.short	0x0000
        /*0014*/ 	.byte	0x00, 0xf0, 0x01, 0x20


	//----- nvinfo : EIATTR_AT_ENTRY_FRAGMENTS
	.align		4
.L_33:
        /*0018*/ 	.byte	0x04, 0x4f
        /*001a*/ 	.short	(.L_35 - .L_34)


	//   ....[0]....
.L_34:
        /*001c*/ 	.word	0x00000007


	//----- nvinfo : EIATTR_RESERVED_SMEM_USED
	.align		4
.L_35:
        /*0020*/ 	.byte	0x01, 0x41
	.zero		2


	//----- nvinfo : EIATTR_SPARSE_MMA_MASK
	.align		4
        /*0024*/ 	.byte	0x03, 0x50
        /*0026*/ 	.short	0x0000


	//----- nvinfo : EIATTR_TCGEN05_2CTA_USED
	.align		4
        /*0028*/ 	.byte	0x01, 0x52
	.zero		2


	//----- nvinfo : EIATTR_MAXREG_COUNT
	.align		4
        /*002c*/ 	.byte	0x03, 0x1b
        /*002e*/ 	.short	0x00ff


	//----- nvinfo : EIATTR_NUM_BARRIERS
	.align		4
        /*0030*/ 	.byte	0x02, 0x4c
        /*0032*/ 	.byte	0x07
	.zero		1


	//----- nvinfo : EIATTR_EXTERNS
	.align		4
        /*0034*/ 	.byte	0x04, 0x0f
        /*0036*/ 	.short	(.L_37 - .L_36)


	//   ....[0]....
	.align		4
.L_36:
        /*0038*/ 	.word	index@(__assertfail)


	//----- nvinfo : EIATTR_MERCURY_ISA_VERSION
	.align		4
.L_37:
        /*003c*/ 	.byte	0x03, 0x5f
        /*003e*/ 	.short	0x0101


	//----- nvinfo : EIATTR_INT_WARP_WIDE_INSTR_OFFSETS
	.align		4
        /*0040*/ 	.byte	0x04, 0x31
        /*0042*/ 	.short	(.L_39 - .L_38)


	//   ....[0]....
.L_38:
        /*0044*/ 	.word	0x00000eb0


	//   ....[1]....
        /*0048*/ 	.word	0x00000f50


	//   ....[2]....
        /*004c*/ 	.word	0x00004b10


	//   ....[3]....
        /*0050*/ 	.word	0x00004b40


	//   ....[4]....
        /*0054*/ 	.word	0x00004b60


	//   ....[5]....
        /*0058*/ 	.word	0x000056a0


	//   ....[6]....
        /*005c*/ 	.word	0x00005740


	//   ....[7]....
        /*0060*/ 	.word	0x00005800


	//   ....[8]....
        /*0064*/ 	.word	0x00005870


	//   ....[9]....
        /*0068*/ 	.word	0x00005930


	//   ....[10]....
        /*006c*/ 	.word	0x000059d0


	//   ....[11]....
        /*0070*/ 	.word	0x00005a40


	//   ....[12]....
        /*0074*/ 	.word	0x00005b00


	//   ....[13]....
        /*0078*/ 	.word	0x00005ba0


	//   ....[14]....
        /*007c*/ 	.word	0x00005c40


	//   ....[15]....
        /*0080*/ 	.word	0x00005d30


	//   ....[16]....
        /*0084*/ 	.word	0x00005e00


	//----- nvinfo : EIATTR_COOP_GROUP_MASK_REGIDS
	.align		4
.L_39:
        /*0088*/ 	.byte	0x04, 0x29
        /*008a*/ 	.short	(.L_41 - .L_40)


	//   ....[0]....
.L_40:
        /*008c*/ 	.word	0xffffffff


	//   ....[1]....
        /*0090*/ 	.word	0xffffffff


	//   ....[2]....
        /*0094*/ 	.word	0xffffffff


	//   ....[3]....
        /*0098*/ 	.word	0xffffffff


	//   ....[4]....
        /*009c*/ 	.word	0xffffffff


	//   ....[5]....
        /*00a0*/ 	.word	0xffffffff


	//   ....[6]....
        /*00a4*/ 	.word	0xffffffff


	//   ....[7]....
        /*00a8*/ 	.word	0xffffffff


	//   ....[8]....
        /*00ac*/ 	.word	0xffffffff


	//   ....[9]....
        /*00b0*/ 	.word	0xffffffff


	//   ....[10]....
        /*00b4*/ 	.word	0xffffffff


	//   ....[11]....
        /*00b8*/ 	.word	0xffffffff


	//   ....[12]....
        /*00bc*/ 	.word	0xffffffff


	//   ....[13]....
        /*00c0*/ 	.word	0xffffffff


	//----- nvinfo : EIATTR_COOP_GROUP_INSTR_OFFSETS
	.align		4
.L_41:
        /*00c4*/ 	.byte	0x04, 0x28
        /*00c6*/ 	.short	(.L_43 - .L_42)


	//   ....[0]....
.L_42:
        /*00c8*/ 	.word	0x000000b0


	//   ....[1]....
        /*00cc*/ 	.word	0x00000510


	//   ....[2]....
        /*00d0*/ 	.word	0x00000820


	//   ....[3]....
        /*00d4*/ 	.word	0x000009b0


	//   ....[4]....
        /*00d8*/ 	.word	0x00000aa0


	//   ....[5]....
        /*00dc*/ 	.word	0x00000c00


	//   ....[6]....
        /*00e0*/ 	.word	0x00000d90


	//   ....[7]....
        /*00e4*/ 	.word	0x00000fd0


	//   ....[8]....
        /*00e8*/ 	.word	0x00002530


	//   ....[9]....
        /*00ec*/ 	.word	0x000038f0


	//   ....[10]....
        /*00f0*/ 	.word	0x00003dc0


	//   ....[11]....
        /*00f4*/ 	.word	0x00003df0


	//   ....[12]....
        /*00f8*/ 	.word	0x00004a10


	//   ....[13]....
        /*00fc*/ 	.word	0x00004c20


	//----- nvinfo : EIATTR_VRC_CTA_INIT_COUNT
	.align		4
.L_43:
        /*0100*/ 	.byte	0x02, 0x4a
        /*0102*/ 	.byte	0x80
	.zero		1


	//----- nvinfo : EIATTR_SYSCALL_OFFSETS
	.align		4
        /*0104*/ 	.byte	0x04, 0x46
        /*0106*/ 	.short	(.L_45 - .L_44)


	//   ....[0]....
.L_44:
        /*0108*/ 	.word	0x00006980


	//   ....[1]....
        /*010c*/ 	.word	0x00006a70


	//   ....[2]....
        /*0110*/ 	.word	0x000071a0


	//   ....[3]....
        /*0114*/ 	.word	0x00007ad0


	//   ....[4]....
        /*0118*/ 	.word	0x000083a0


	//   ....[5]....
        /*011c*/ 	.word	0x00008c70


	//----- nvinfo : EIATTR_MBARRIER_INSTR_OFFSETS
	.align		4
.L_45:
        /*0120*/ 	.byte	0x04, 0x39
        /*0122*/ 	.short	(.L_47 - .L_46)


	//   ....[0]....
.L_46:
        /*0124*/ 	.word	0x00000660
        /*0128*/ 	.word	0x000000ff
        /*012c*/ 	.word	0x00000000
        /*0130*/ 	.short	0x0100
        /*0132*/ 	.byte	0x04
	.zero		1


	//   ....[1]....
        /*0134*/ 	.word	0x00000670
        /*0138*/ 	.word	0x000000ff
        /*013c*/ 	.word	0x00000068
        /*0140*/ 	.short	0x0100
        /*0142*/ 	.byte	0x04
	.zero		1


	//   ....[2]....
        /*0144*/ 	.word	0x00000680
        /*0148*/ 	.word	0x000000ff
        /*014c*/ 	.word	0x00000008
        /*0150*/ 	.short	0x0100
        /*0152*/ 	.byte	0x04
	.zero		1


	//   ....[3]....
        /*0154*/ 	.word	0x00000690
        /*0158*/ 	.word	0x000000ff
        /*015c*/ 	.word	0x00000070
        /*0160*/ 	.short	0x0100
        /*0162*/ 	.byte	0x04
	.zero		1


	//   ....[4]....
        /*0164*/ 	.word	0x000006a0
        /*0168*/ 	.word	0x000000ff
        /*016c*/ 	.word	0x00000010
        /*0170*/ 	.short	0x0100
        /*0172*/ 	.byte	0x04
	.zero		1


	//   ....[5]....
        /*0174*/ 	.word	0x000006b0
        /*0178*/ 	.word	0x000000ff
        /*017c*/ 	.word	0x00000078
        /*0180*/ 	.short	0x0100
        /*0182*/ 	.byte	0x04
	.zero		1


	//   ....[6]....
        /*0184*/ 	.word	0x000006c0
        /*0188*/ 	.word	0x000000ff
        /*018c*/ 	.word	0x00000018
        /*0190*/ 	.short	0x0100
        /*0192*/ 	.byte	0x04
	.zero		1


	//   ....[7]....
        /*0194*/ 	.word	0x000006d0
        /*0198*/ 	.word	0x000000ff
        /*019c*/ 	.word	0x00000080
        /*01a0*/ 	.short	0x0100
        /*01a2*/ 	.byte	0x04
	.zero		1


	//   ....[8]....
        /*01a4*/ 	.word	0x000006e0
        /*01a8*/ 	.word	0x000000ff
        /*01ac*/ 	.word	0x00000020
        /*01b0*/ 	.short	0x0100
        /*01b2*/ 	.byte	0x04
	.zero		1


	//   ....[9]....
        /*01b4*/ 	.word	0x000006f0
        /*01b8*/ 	.word	0x000000ff
        /*01bc*/ 	.word	0x00000088
        /*01c0*/ 	.short	0x0100
        /*01c2*/ 	.byte	0x04
	.zero		1


	//   ....[10]....
        /*01c4*/ 	.word	0x00000700
        /*01c8*/ 	.word	0x000000ff
        /*01cc*/ 	.word	0x00000028
        /*01d0*/ 	.short	0x0100
        /*01d2*/ 	.byte	0x04
	.zero		1


	//   ....[11]....
        /*01d4*/ 	.word	0x00000710
        /*01d8*/ 	.word	0x000000ff
        /*01dc*/ 	.word	0x00000090
        /*01e0*/ 	.short	0x0100
        /*01e2*/ 	.byte	0x04
	.zero		1


	//   ....[12]....
        /*01e4*/ 	.word	0x00000720
        /*01e8*/ 	.word	0x000000ff
        /*01ec*/ 	.word	0x00000030
        /*01f0*/ 	.short	0x0100
        /*01f2*/ 	.byte	0x04
	.zero		1


	//   ....[13]....
        /*01f4*/ 	.word	0x00000730
        /*01f8*/ 	.word	0x000000ff
        /*01fc*/ 	.word	0x00000098
        /*0200*/ 	.short	0x0100
        /*0202*/ 	.byte	0x04
	.zero		1


	//   ....[14]....
        /*0204*/ 	.word	0x00000740
        /*0208*/ 	.word	0x000000ff
        /*020c*/ 	.word	0x00000038
        /*0210*/ 	.short	0x0100
        /*0212*/ 	.byte	0x04
	.zero		1


	//   ....[15]....
        /*0214*/ 	.word	0x00000750
        /*0218*/ 	.word	0x000000ff
        /*021c*/ 	.word	0x000000a0
        /*0220*/ 	.short	0x0100
        /*0222*/ 	.byte	0x04
	.zero		1


	//   ....[16]....
        /*0224*/ 	.word	0x00000760
        /*0228*/ 	.word	0x000000ff
        /*022c*/ 	.word	0x00000040
        /*0230*/ 	.short	0x0100
        /*0232*/ 	.byte	0x04
	.zero		1


	//   ....[17]....
        /*0234*/ 	.word	0x00000770
        /*0238*/ 	.word	0x000000ff
        /*023c*/ 	.word	0x000000a8
        /*0240*/ 	.short	0x0100
        /*0242*/ 	.byte	0x04
	.zero		1


	//   ....[18]....
        /*0244*/ 	.word	0x00000780
        /*0248*/ 	.word	0x000000ff
        /*024c*/ 	.word	0x00000048
        /*0250*/ 	.short	0x0100
        /*0252*/ 	.byte	0x04
	.zero		1


	//   ....[19]....
        /*0254*/ 	.word	0x00000790
        /*0258*/ 	.word	0x000000ff
        /*025c*/ 	.word	0x000000b0
        /*0260*/ 	.short	0x0100
        /*0262*/ 	.byte	0x04
	.zero		1


	//   ....[20]....
        /*0264*/ 	.word	0x000007a0
        /*0268*/ 	.word	0x000000ff
        /*026c*/ 	.word	0x00000050
        /*0270*/ 	.short	0x0100
        /*0272*/ 	.byte	0x04
	.zero		1


	//   ....[21]....
        /*0274*/ 	.word	0x000007b0
        /*0278*/ 	.word	0x000000ff
        /*027c*/ 	.word	0x000000b8
        /*0280*/ 	.short	0x0100
        /*0282*/ 	.byte	0x04
	.zero		1


	//   ....[22]....
        /*0284*/ 	.word	0x000007c0
        /*0288*/ 	.word	0x000000ff
        /*028c*/ 	.word	0x00000058
        /*0290*/ 	.short	0x0100
        /*0292*/ 	.byte	0x04
	.zero		1


	//   ....[23]....
        /*0294*/ 	.word	0x000007d0
        /*0298*/ 	.word	0x000000ff
        /*029c*/ 	.word	0x000000c0
        /*02a0*/ 	.short	0x0100
        /*02a2*/ 	.byte	0x04
	.zero		1


	//   ....[24]....
        /*02a4*/ 	.word	0x000007e0
        /*02a8*/ 	.word	0x000000ff
        /*02ac*/ 	.word	0x00000060
        /*02b0*/ 	.short	0x0100
        /*02b2*/ 	.byte	0x04
	.zero		1


	//   ....[25]....
        /*02b4*/ 	.word	0x000007f0
        /*02b8*/ 	.word	0x000000ff
        /*02bc*/ 	.word	0x000000c8
        /*02c0*/ 	.short	0x0100
        /*02c2*/ 	.byte	0x04
	.zero		1


	//   ....[26]....
        /*02c4*/ 	.word	0x00000920
        /*02c8*/ 	.word	0x000000ff
        /*02cc*/ 	.word	0x000000d0
        /*02d0*/ 	.short	0x0100
        /*02d2*/ 	.byte	0x04
	.zero		1


	//   ....[27]....
        /*02d4*/ 	.word	0x00000930
        /*02d8*/ 	.word	0x000000ff
        /*02dc*/ 	.word	0x000000f0
        /*02e0*/ 	.short	0x0100
        /*02e2*/ 	.byte	0x04
	.zero		1


	//   ....[28]....
        /*02e4*/ 	.word	0x00000940
        /*02e8*/ 	.word	0x000000ff
        /*02ec*/ 	.word	0x000000d8
        /*02f0*/ 	.short	0x0100
        /*02f2*/ 	.byte	0x04
	.zero		1


	//   ....[29]....
        /*02f4*/ 	.word	0x00000950
        /*02f8*/ 	.word	0x000000ff
        /*02fc*/ 	.word	0x000000f8
        /*0300*/ 	.short	0x0100
        /*0302*/ 	.byte	0x04
	.zero		1


	//   ....[30]....
        /*0304*/ 	.word	0x00000960
        /*0308*/ 	.word	0x000000ff
        /*030c*/ 	.word	0x000000e0
        /*0310*/ 	.short	0x0100
        /*0312*/ 	.byte	0x04
	.zero		1


	//   ....[31]....
        /*0314*/ 	.word	0x00000970
        /*0318*/ 	.word	0x000000ff
        /*031c*/ 	.word	0x00000100
        /*0320*/ 	.short	0x0100
        /*0322*/ 	.byte	0x04
	.zero		1


	//   ....[32]....
        /*0324*/ 	.word	0x00000980
        /*0328*/ 	.word	0x000000ff
        /*032c*/ 	.word	0x000000e8
        /*0330*/ 	.short	0x0100
        /*0332*/ 	.byte	0x04
	.zero		1


	//   ....[33]....
        /*0334*/ 	.word	0x00000990
        /*0338*/ 	.word	0x000000ff
        /*033c*/ 	.word	0x00000108
        /*0340*/ 	.short	0x0100
        /*0342*/ 	.byte	0x04
	.zero		1


	//   ....[34]....
        /*0344*/ 	.word	0x00000a70
        /*0348*/ 	.word	0x000000ff
        /*034c*/ 	.word	0x00000110
        /*0350*/ 	.short	0x0100
        /*0352*/ 	.byte	0x06
	.zero		1


	//   ....[35]....
        /*0354*/ 	.word	0x00000a80
        /*0358*/ 	.word	0x000000ff
        /*035c*/ 	.word	0x00000118
        /*0360*/ 	.short	0x0100
        /*0362*/ 	.byte	0x06
	.zero		1


	//   ....[36]....
        /*0364*/ 	.word	0x00000bb0
        /*0368*/ 	.word	0x000000ff
        /*036c*/ 	.word	0x00000120
        /*0370*/ 	.short	0x0100
        /*0372*/ 	.byte	0x06
	.zero		1


	//   ....[37]....
        /*0374*/ 	.word	0x00000bc0
        /*0378*/ 	.word	0x000000ff
        /*037c*/ 	.word	0x00000130
        /*0380*/ 	.short	0x0100
        /*0382*/ 	.byte	0x06
	.zero		1


	//   ....[38]....
        /*0384*/ 	.word	0x00000bd0
        /*0388*/ 	.word	0x000000ff
        /*038c*/ 	.word	0x00000128
        /*0390*/ 	.short	0x0100
        /*0392*/ 	.byte	0x06
	.zero		1


	//   ....[39]....
        /*0394*/ 	.word	0x00000be0
        /*0398*/ 	.word	0x000000ff
        /*039c*/ 	.word	0x00000138
        /*03a0*/ 	.short	0x0100
        /*03a2*/ 	.byte	0x06
	.zero		1


	//   ....[40]....
        /*03a4*/ 	.word	0x00000d00
        /*03a8*/ 	.word	0x000000ff
        /*03ac*/ 	.word	0x00000140
        /*03b0*/ 	.short	0x0100
        /*03b2*/ 	.byte	0x04
	.zero		1


	//   ....[41]....
        /*03b4*/ 	.word	0x00000d10
        /*03b8*/ 	.word	0x000000ff
        /*03bc*/ 	.word	0x00000160
        /*03c0*/ 	.short	0x0100
        /*03c2*/ 	.byte	0x04
	.zero		1


	//   ....[42]....
        /*03c4*/ 	.word	0x00000d20
        /*03c8*/ 	.word	0x000000ff
        /*03cc*/ 	.word	0x00000148
        /*03d0*/ 	.short	0x0100
        /*03d2*/ 	.byte	0x04
	.zero		1


	//   ....[43]....
        /*03d4*/ 	.word	0x00000d30
        /*03d8*/ 	.word	0x000000ff
        /*03dc*/ 	.word	0x00000168
        /*03e0*/ 	.short	0x0100
        /*03e2*/ 	.byte	0x04
	.zero		1


	//   ....[44]....
        /*03e4*/ 	.word	0x00000d40
        /*03e8*/ 	.word	0x000000ff
        /*03ec*/ 	.word	0x00000150
        /*03f0*/ 	.short	0x0100
        /*03f2*/ 	.byte	0x04
	.zero		1


	//   ....[45]....
        /*03f4*/ 	.word	0x00000d50
        /*03f8*/ 	.word	0x000000ff
        /*03fc*/ 	.word	0x00000170
        /*0400*/ 	.short	0x0100
        /*0402*/ 	.byte	0x04
	.zero		1


	//   ....[46]....
        /*0404*/ 	.word	0x00000d60
        /*0408*/ 	.word	0x000000ff
        /*040c*/ 	.word	0x00000158
        /*0410*/ 	.short	0x0100
        /*0412*/ 	.byte	0x04
	.zero		1


	//   ....[47]....
        /*0414*/ 	.word	0x00000d70
        /*0418*/ 	.word	0x000000ff
        /*041c*/ 	.word	0x00000178
        /*0420*/ 	.short	0x0100
        /*0422*/ 	.byte	0x04
	.zero		1


	//   ....[48]....
        /*0424*/ 	.word	0x00000e60
        /*0428*/ 	.word	0x000000ff
        /*042c*/ 	.word	0x00000180
        /*0430*/ 	.short	0x0100
        /*0432*/ 	.byte	0x04
	.zero		1


	//   ....[49]....
        /*0434*/ 	.word	0x00000e70
        /*0438*/ 	.word	0x000000ff
        /*043c*/ 	.word	0x00000190
        /*0440*/ 	.short	0x0100
        /*0442*/ 	.byte	0x04
	.zero		1


	//   ....[50]....
        /*0444*/ 	.word	0x00000e80
        /*0448*/ 	.word	0x000000ff
        /*044c*/ 	.word	0x00000188
        /*0450*/ 	.short	0x0100
        /*0452*/ 	.byte	0x04
	.zero		1


	//   ....[51]....
        /*0454*/ 	.word	0x00000e90
        /*0458*/ 	.word	0x000000ff
        /*045c*/ 	.word	0x00000198
        /*0460*/ 	.short	0x0100
        /*0462*/ 	.byte	0x04
	.zero		1


	//   ....[52]....
        /*0464*/ 	.word	0x00000f90
        /*0468*/ 	.word	0x000000ff
        /*046c*/ 	.word	0x000001a0
        /*0470*/ 	.short	0x0100
        /*0472*/ 	.byte	0x06
	.zero		1


	//   ....[53]....
        /*0474*/ 	.word	0x00001cd0
        /*0478*/ 	.word	0x00000000
        /*047c*/ 	.word	0x00000190
        /*0480*/ 	.short	0x010a
        /*0482*/ 	.byte	0xff
	.zero		1


	//   ....[54]....
        /*0484*/ 	.word	0x00001d00
        /*0488*/ 	.word	0x00000000
        /*048c*/ 	.word	0x00000180
        /*0490*/ 	.short	0x0101
        /*0492*/ 	.byte	0xff
	.zero		1


	//   ....[55]....
        /*0494*/ 	.word	0x00001dc0
        /*0498*/ 	.word	0x000000ff
        /*049c*/ 	.word	0x00000068
        /*04a0*/ 	.short	0x010a
        /*04a2*/ 	.byte	0x04
	.zero		1


	//   ....[56]....
        /*04a4*/ 	.word	0x00001e90
        /*04a8*/ 	.word	0x000000ff
        /*04ac*/ 	.word	0x00000068
        /*04b0*/ 	.short	0x010a
        /*04b2*/ 	.byte	0x21
	.zero		1


	//   ....[57]....
        /*04b4*/ 	.word	0x00002040
        /*04b8*/ 	.word	0x000000ff
        /*04bc*/ 	.word	0x00000068
        /*04c0*/ 	.short	0x010a
        /*04c2*/ 	.byte	0x05
	.zero		1


	//   ....[58]....
        /*04c4*/ 	.word	0x00002190
        /*04c8*/ 	.word	0x000000ff
        /*04cc*/ 	.word	0x00000118
        /*04d0*/ 	.short	0x0101
        /*04d2*/ 	.byte	0x06
	.zero		1


	//   ....[59]....
        /*04d4*/ 	.word	0x000021b0
        /*04d8*/ 	.word	0x000000ff
        /*04dc*/ 	.word	0x00000068
        /*04e0*/ 	.short	0x010a
        /*04e2*/ 	.byte	0x04
	.zero		1


	//   ....[60]....
        /*04e4*/ 	.word	0x00002230
        /*04e8*/ 	.word	0x000000ff
        /*04ec*/ 	.word	0x00000068
        /*04f0*/ 	.short	0x010a
        /*04f2*/ 	.byte	0x11
	.zero		1


	//   ....[61]....
        /*04f4*/ 	.word	0x000023c0
        /*04f8*/ 	.word	0x000000ff
        /*04fc*/ 	.word	0x00000068
        /*0500*/ 	.short	0x010a
        /*0502*/ 	.byte	0x05
	.zero		1


	//   ....[62]....
        /*0504*/ 	.word	0x00002560
        /*0508*/ 	.word	0x00000003
        /*050c*/ 	.word	0x00000120
        /*0510*/ 	.short	0x010a
        /*0512*/ 	.byte	0xff
	.zero		1


	//   ....[63]....
        /*0514*/ 	.word	0x000026b0
        /*0518*/ 	.word	0x00000000
        /*051c*/ 	.word	0x00000000
        /*0520*/ 	.short	0x0101
        /*0522*/ 	.byte	0xff
	.zero		1


	//   ....[64]....
        /*0524*/ 	.word	0x00002c60
        /*0528*/ 	.word	0x000000ff
        /*052c*/ 	.word	0x00000000
        /*0530*/ 	.short	0x010a
        /*0532*/ 	.byte	0x04
	.zero		1


	//   ....[65]....
        /*0534*/ 	.word	0x00002cf0
        /*0538*/ 	.word	0x000000ff
        /*053c*/ 	.word	0x00000000
        /*0540*/ 	.short	0x010a
        /*0542*/ 	.byte	0x05
	.zero		1


	//   ....[66]....
        /*0544*/ 	.word	0x00002d80
        /*0548*/ 	.word	0x000000ff
        /*054c*/ 	.word	0x00000000
        /*0550*/ 	.short	0x010a
        /*0552*/ 	.byte	0x05
	.zero		1


	//   ....[67]....
        /*0554*/ 	.word	0x00002e10
        /*0558*/ 	.word	0x000000ff
        /*055c*/ 	.word	0x00000000
        /*0560*/ 	.short	0x010a
        /*0562*/ 	.byte	0x05
	.zero		1


	//   ....[68]....
        /*0564*/ 	.word	0x00002ea0
        /*0568*/ 	.word	0x000000ff
        /*056c*/ 	.word	0x00000000
        /*0570*/ 	.short	0x010a
        /*0572*/ 	.byte	0x05
	.zero		1


	//   ....[69]....
        /*0574*/ 	.word	0x00002f30
        /*0578*/ 	.word	0x000000ff
        /*057c*/ 	.word	0x00000000
        /*0580*/ 	.short	0x010a
        /*0582*/ 	.byte	0x05
	.zero		1


	//   ....[70]....
        /*0584*/ 	.word	0x00002fc0
        /*0588*/ 	.word	0x000000ff
        /*058c*/ 	.word	0x00000000
        /*0590*/ 	.short	0x010a
        /*0592*/ 	.byte	0x05
	.zero		1


	//   ....[71]....
        /*0594*/ 	.word	0x00003050
        /*0598*/ 	.word	0x000000ff
        /*059c*/ 	.word	0x00000000
        /*05a0*/ 	.short	0x010a
        /*05a2*/ 	.byte	0x05
	.zero		1


	//   ....[72]....
        /*05a4*/ 	.word	0x000030e0
        /*05a8*/ 	.word	0x000000ff
        /*05ac*/ 	.word	0x00000000
        /*05b0*/ 	.short	0x010a
        /*05b2*/ 	.byte	0x05
	.zero		1


	//   ....[73]....
        /*05b4*/ 	.word	0x00003170
        /*05b8*/ 	.word	0x000000ff
        /*05bc*/ 	.word	0x00000000
        /*05c0*/ 	.short	0x010a
        /*05c2*/ 	.byte	0x05
	.zero		1


	//   ....[74]....
        /*05c4*/ 	.word	0x00003200
        /*05c8*/ 	.word	0x000000ff
        /*05cc*/ 	.word	0x00000000
        /*05d0*/ 	.short	0x010a
        /*05d2*/ 	.byte	0x05
	.zero		1


	//   ....[75]....
        /*05d4*/ 	.word	0x00003290
        /*05d8*/ 	.word	0x000000ff
        /*05dc*/ 	.word	0x00000000
        /*05e0*/ 	.short	0x010a
        /*05e2*/ 	.byte	0x05
	.zero		1


	//   ....[76]....
        /*05e4*/ 	.word	0x00003330
        /*05e8*/ 	.word	0x00000000
        /*05ec*/ 	.word	0x00000000
        /*05f0*/ 	.short	0x010a
        /*05f2*/ 	.byte	0xff
	.zero		1


	//   ....[77]....
        /*05f4*/ 	.word	0x00003450
        /*05f8*/ 	.word	0x00000002
        /*05fc*/ 	.word	0x00000180
        /*0600*/ 	.short	0x010a
        /*0602*/ 	.byte	0xff
	.zero		1


	//   ....[78]....
        /*0604*/ 	.word	0x000034c0
        /*0608*/ 	.word	0x00000002
        /*060c*/ 	.word	0x00000000
        /*0610*/ 	.short	0x0101
        /*0612*/ 	.byte	0xff
	.zero		1


	//   ....[79]....
        /*0614*/ 	.word	0x000034e0
        /*0618*/ 	.word	0x000000ff
        /*061c*/ 	.word	0x00000130
        /*0620*/ 	.short	0x010a
        /*0622*/ 	.byte	0x04
	.zero		1


	//   ....[80]....
        /*0624*/ 	.word	0x00003600
        /*0628*/ 	.word	0x00000002
        /*062c*/ 	.word	0x00000120
        /*0630*/ 	.short	0x010a
        /*0632*/ 	.byte	0xff
	.zero		1


	//   ....[81]....
        /*0634*/ 	.word	0x00003700
        /*0638*/ 	.word	0x00000002
        /*063c*/ 	.word	0x00000000
        /*0640*/ 	.short	0x0101
        /*0642*/ 	.byte	0xff
	.zero		1


	//   ....[82]....
        /*0644*/ 	.word	0x00003790
        /*0648*/ 	.word	0x000000ff
        /*064c*/ 	.word	0x00000130
        /*0650*/ 	.short	0x0106
        /*0652*/ 	.byte	0x04
	.zero		1


	//   ....[83]....
        /*0654*/ 	.word	0x000037b0
        /*0658*/ 	.word	0x000000ff
        /*065c*/ 	.word	0x00000130
        /*0660*/ 	.short	0x010a
        /*0662*/ 	.byte	0x04
	.zero		1


	//   ....[84]....
        /*0664*/ 	.word	0x00003840
        /*0668*/ 	.word	0x000000ff
        /*066c*/ 	.word	0x00000130
        /*0670*/ 	.short	0x0106
        /*0672*/ 	.byte	0x07
	.zero		1


	//   ....[85]....
        /*0674*/ 	.word	0x00003880
        /*0678*/ 	.word	0x00000000
        /*067c*/ 	.word	0x00000130
        /*0680*/ 	.short	0x010a
        /*0682*/ 	.byte	0xff
	.zero		1


	//   ....[86]....
        /*0684*/ 	.word	0x00003ac0
        /*0688*/ 	.word	0x000000ff
        /*068c*/ 	.word	0x00000008
        /*0690*/ 	.short	0x010a
        /*0692*/ 	.byte	0x05
	.zero		1


	//   ....[87]....
        /*0694*/ 	.word	0x00003ae0
        /*0698*/ 	.word	0x000000ff
        /*069c*/ 	.word	0x00000008
        /*06a0*/ 	.short	0x010a
        /*06a2*/ 	.byte	0x05
	.zero		1


	//   ....[88]....
        /*06a4*/ 	.word	0x00003c70
        /*06a8*/ 	.word	0x000000ff
        /*06ac*/ 	.word	0x00000008
        /*06b0*/ 	.short	0x010a
        /*06b2*/ 	.byte	0x05
	.zero		1


	//   ....[89]....
        /*06b4*/ 	.word	0x00003c90
        /*06b8*/ 	.word	0x000000ff
        /*06bc*/ 	.word	0x00000008
        /*06c0*/ 	.short	0x010a
        /*06c2*/ 	.byte	0x05
	.zero		1


	//   ....[90]....
        /*06c4*/ 	.word	0x00003d50
        /*06c8*/ 	.word	0x000000ff
        /*06cc*/ 	.word	0x00000000
        /*06d0*/ 	.short	0x0101
        /*06d2*/ 	.byte	0x04
	.zero		1


	//   ....[91]....
        /*06d4*/ 	.word	0x00004090
        /*06d8*/ 	.word	0x00000000
        /*06dc*/ 	.word	0x00000120
        /*06e0*/ 	.short	0x010a
        /*06e2*/ 	.byte	0xff
	.zero		1


	//   ....[92]....
        /*06e4*/ 	.word	0x00004150
        /*06e8*/ 	.word	0x00000000
        /*06ec*/ 	.word	0x00000000
        /*06f0*/ 	.short	0x0101
        /*06f2*/ 	.byte	0xff
	.zero		1


	//   ....[93]....
        /*06f4*/ 	.word	0x00004210
        /*06f8*/ 	.word	0x000000ff
        /*06fc*/ 	.word	0x00000000
        /*0700*/ 	.short	0x010a
        /*0702*/ 	.byte	0x04
	.zero		1


	//   ....[94]....
        /*0704*/ 	.word	0x00004220
        /*0708*/ 	.word	0x000000ff
        /*070c*/ 	.word	0x00000160
        /*0710*/ 	.short	0x010a
        /*0712*/ 	.byte	0x1f
	.zero		1


	//   ....[95]....
        /*0714*/ 	.word	0x000042d0
        /*0718*/ 	.word	0x000000ff
        /*071c*/ 	.word	0x00000000
        /*0720*/ 	.short	0x010a
        /*0722*/ 	.byte	0x05
	.zero		1


	//   ....[96]....
        /*0724*/ 	.word	0x00004400
        /*0728*/ 	.word	0x000000ff
        /*072c*/ 	.word	0x00000000
        /*0730*/ 	.short	0x010a
        /*0732*/ 	.byte	0x04
	.zero		1


	//   ....[97]....
        /*0734*/ 	.word	0x00004700
        /*0738*/ 	.word	0x000000ff
        /*073c*/ 	.word	0x00000000
        /*0740*/ 	.short	0x010a
        /*0742*/ 	.byte	0x04
	.zero		1


	//   ....[98]....
        /*0744*/ 	.word	0x00004790
        /*0748*/ 	.word	0x000000ff
        /*074c*/ 	.word	0x00000000
        /*0750*/ 	.short	0x010a
        /*0752*/ 	.byte	0x05
	.zero		1


	//   ....[99]....
        /*0754*/ 	.word	0x00004820
        /*0758*/ 	.word	0x000000ff
        /*075c*/ 	.word	0x00000000
        /*0760*/ 	.short	0x010a
        /*0762*/ 	.byte	0x05
	.zero		1


	//   ....[100]....
        /*0764*/ 	.word	0x000048c0
        /*0768*/ 	.word	0x00000000
        /*076c*/ 	.word	0x00000000
        /*0770*/ 	.short	0x010a
        /*0772*/ 	.byte	0xff
	.zero		1


	//   ....[101]....
        /*0774*/ 	.word	0x00004900
        /*0778*/ 	.word	0x00000000
        /*077c*/ 	.word	0x00000000
        /*0780*/ 	.short	0x010a
        /*0782*/ 	.byte	0xff
	.zero		1


	//   ....[102]....
        /*0784*/ 	.word	0x00004970
        /*0788*/ 	.word	0x000000ff
        /*078c*/ 	.word	0x00000000
        /*0790*/ 	.short	0x0101
        /*0792*/ 	.byte	0x04
	.zero		1


	//   ....[103]....
        /*0794*/ 	.word	0x000049b0
        /*0798*/ 	.word	0x000000ff
        /*079c*/ 	.word	0x000001a0
        /*07a0*/ 	.short	0x010a
        /*07a2*/ 	.byte	0x1a
	.zero		1


	//   ....[104]....
        /*07a4*/ 	.word	0x00004a00
        /*07a8*/ 	.word	0x000000ff
        /*07ac*/ 	.word	0x00000000
        /*07b0*/ 	.short	0x0101
        /*07b2*/ 	.byte	0x04
	.zero		1


	//   ....[105]....
        /*07b4*/ 	.word	0x00004ea0
        /*07b8*/ 	.word	0x0000000c
        /*07bc*/ 	.word	0x00000120
        /*07c0*/ 	.short	0x010a
        /*07c2*/ 	.byte	0xff
	.zero		1


	//   ....[106]....
        /*07c4*/ 	.word	0x00005010
        /*07c8*/ 	.word	0x00000000
        /*07cc*/ 	.word	0x00000000
        /*07d0*/ 	.short	0x0101
        /*07d2*/ 	.byte	0xff
	.zero		1


	//   ....[107]....
        /*07d4*/ 	.word	0x000054a0
        /*07d8*/ 	.word	0x000000ff
        /*07dc*/ 	.word	0x00000118
        /*07e0*/ 	.short	0x010a
        /*07e2*/ 	.byte	0x15
	.zero		1


	//   ....[108]....
        /*07e4*/ 	.word	0x00005620
        /*07e8*/ 	.word	0x000000ff
        /*07ec*/ 	.word	0x000000f0
        /*07f0*/ 	.short	0x010a
        /*07f2*/ 	.byte	0x15
	.zero		1


	//   ....[109]....
        /*07f4*/ 	.word	0x00005820
        /*07f8*/ 	.word	0x000000ff
        /*07fc*/ 	.word	0x000000d0
        /*0800*/ 	.short	0x010b
        /*0802*/ 	.byte	0x15
	.zero		1


	//   ....[110]....
        /*0804*/ 	.word	0x00005830
        /*0808*/ 	.word	0x000000ff
        /*080c*/ 	.word	0x00000000
        /*0810*/ 	.short	0x0101
        /*0812*/ 	.byte	0x06
	.zero		1


	//   ....[111]....
        /*0814*/ 	.word	0x00005840
        /*0818*/ 	.word	0x000000ff
        /*081c*/ 	.word	0x000000f8
        /*0820*/ 	.short	0x010a
        /*0822*/ 	.byte	0x15
	.zero		1


	//   ....[112]....
        /*0824*/ 	.word	0x000059f0
        /*0828*/ 	.word	0x000000ff
        /*082c*/ 	.word	0x000000d8
        /*0830*/ 	.short	0x010b
        /*0832*/ 	.byte	0x15
	.zero		1


	//   ....[113]....
        /*0834*/ 	.word	0x00005a00
        /*0838*/ 	.word	0x000000ff
        /*083c*/ 	.word	0x00000000
        /*0840*/ 	.short	0x0101
        /*0842*/ 	.byte	0x06
	.zero		1


	//   ....[114]....
        /*0844*/ 	.word	0x00005a10
        /*0848*/ 	.word	0x000000ff
        /*084c*/ 	.word	0x00000100
        /*0850*/ 	.short	0x010a
        /*0852*/ 	.byte	0x15
	.zero		1


	//   ....[115]....
        /*0854*/ 	.word	0x00005bc0
        /*0858*/ 	.word	0x000000ff
        /*085c*/ 	.word	0x000000e0
        /*0860*/ 	.short	0x010b
        /*0862*/ 	.byte	0x15
	.zero		1


	//   ....[116]....
        /*0864*/ 	.word	0x00005bd0
        /*0868*/ 	.word	0x000000ff
        /*086c*/ 	.word	0x00000000
        /*0870*/ 	.short	0x0101
        /*0872*/ 	.byte	0x06
	.zero		1


	//   ....[117]....
        /*0874*/ 	.word	0x00005be0
        /*0878*/ 	.word	0x000000ff
        /*087c*/ 	.word	0x00000108
        /*0880*/ 	.short	0x010a
        /*0882*/ 	.byte	0x15
	.zero		1


	//   ....[118]....
        /*0884*/ 	.word	0x00005e20
        /*0888*/ 	.word	0x000000ff
        /*088c*/ 	.word	0x000000e8
        /*0890*/ 	.short	0x010b
        /*0892*/ 	.byte	0x15
	.zero		1


	//   ....[119]....
        /*0894*/ 	.word	0x00005e30
        /*0898*/ 	.word	0x000000ff
        /*089c*/ 	.word	0x00000000
        /*08a0*/ 	.short	0x0101
        /*08a2*/ 	.byte	0x25
	.zero		1


	//   ....[120]....
        /*08a4*/ 	.word	0x00005e70
        /*08a8*/ 	.word	0x000000ff
        /*08ac*/ 	.word	0x000000f0
        /*08b0*/ 	.short	0x010a
        /*08b2*/ 	.byte	0x15
	.zero		1


	//   ....[121]....
        /*08b4*/ 	.word	0x00005e90
        /*08b8*/ 	.word	0x000000ff
        /*08bc*/ 	.word	0x000000f8
        /*08c0*/ 	.short	0x010a
        /*08c2*/ 	.byte	0x15
	.zero		1


	//   ....[122]....
        /*08c4*/ 	.word	0x00005eb0
        /*08c8*/ 	.word	0x000000ff
        /*08cc*/ 	.word	0x00000100
        /*08d0*/ 	.short	0x010a
        /*08d2*/ 	.byte	0x15
	.zero		1


	//   ....[123]....
        /*08d4*/ 	.word	0x00005ef0
        /*08d8*/ 	.word	0x00000000
        /*08dc*/ 	.word	0x00000108
        /*08e0*/ 	.short	0x010a
        /*08e2*/ 	.byte	0xff
	.zero		1


	//   ....[124]....
        /*08e4*/ 	.word	0x00006210
        /*08e8*/ 	.word	0x00000003
        /*08ec*/ 	.word	0x00000120
        /*08f0*/ 	.short	0x010a
        /*08f2*/ 	.byte	0xff
	.zero		1


	//   ....[125]....
        /*08f4*/ 	.word	0x00006390
        /*08f8*/ 	.word	0x00000000
        /*08fc*/ 	.word	0x00000000
        /*0900*/ 	.short	0x0101
        /*0902*/ 	.byte	0xff
	.zero		1


	//   ....[126]....
        /*0904*/ 	.word	0x00006e70
        /*0908*/ 	.word	0x000000ff
        /*090c*/ 	.word	0x000000d0
        /*0910*/ 	.short	0x010a
        /*0912*/ 	.byte	0x2b
	.zero		1


	//   ....[127]....
        /*0914*/ 	.word	0x00006ea0
        /*0918*/ 	.word	0x00000036
        /*091c*/ 	.word	0x00000140
        /*0920*/ 	.short	0x010a
        /*0922*/ 	.byte	0xff
	.zero		1


	//   ....[128]....
        /*0924*/ 	.word	0x00006fb0
        /*0928*/ 	.word	0x000000ff
        /*092c*/ 	.word	0x000000d0
        /*0930*/ 	.short	0x010a
        /*0932*/ 	.byte	0x2b
	.zero		1


	//   ....[129]....
        /*0934*/ 	.word	0x00007080
        /*0938*/ 	.word	0x00000036
        /*093c*/ 	.word	0x00000140
        /*0940*/ 	.short	0x010a
        /*0942*/ 	.byte	0xff
	.zero		1


	//   ....[130]....
        /*0944*/ 	.word	0x00007840
        /*0948*/ 	.word	0x00000000
        /*094c*/ 	.word	0x00000000
        /*0950*/ 	.short	0x0101
        /*0952*/ 	.byte	0xff
	.zero		1


	//   ....[131]....
        /*0954*/ 	.word	0x00007850
        /*0958*/ 	.word	0x00000002
        /*095c*/ 	.word	0x000000d0
        /*0960*/ 	.short	0x010a
        /*0962*/ 	.byte	0xff
	.zero		1


	//   ....[132]....
        /*0964*/ 	.word	0x00007910
        /*0968*/ 	.word	0x00000002
        /*096c*/ 	.word	0x000000d0
        /*0970*/ 	.short	0x010a
        /*0972*/ 	.byte	0xff
	.zero		1


	//   ....[133]....
        /*0974*/ 	.word	0x00008110
        /*0978*/ 	.word	0x00000000
        /*097c*/ 	.word	0x00000000
        /*0980*/ 	.short	0x0101
        /*0982*/ 	.byte	0xff
	.zero		1


	//   ....[134]....
        /*0984*/ 	.word	0x00008130
        /*0988*/ 	.word	0x00000002
        /*098c*/ 	.word	0x000000d0
        /*0990*/ 	.short	0x010a
        /*0992*/ 	.byte	0xff
	.zero		1


	//   ....[135]....
        /*0994*/ 	.word	0x000081e0
        /*0998*/ 	.word	0x00000002
        /*099c*/ 	.word	0x000000d0
        /*09a0*/ 	.short	0x010a
        /*09a2*/ 	.byte	0xff
	.zero		1


	//   ....[136]....
        /*09a4*/ 	.word	0x000089e0
        /*09a8*/ 	.word	0x00000000
        /*09ac*/ 	.word	0x00000000
        /*09b0*/ 	.short	0x0101
        /*09b2*/ 	.byte	0xff
	.zero		1


	//   ....[137]....
        /*09b4*/ 	.word	0x00008a00
        /*09b8*/ 	.word	0x00000003
        /*09bc*/ 	.word	0x000000d0
        /*09c0*/ 	.short	0x010a
        /*09c2*/ 	.byte	0xff
	.zero		1


	//   ....[138]....
        /*09c4*/ 	.word	0x00008ab0
        /*09c8*/ 	.word	0x00000003
        /*09cc*/ 	.word	0x000000d0
        /*09d0*/ 	.short	0x010a
        /*09d2*/ 	.byte	0xff
	.zero		1


	//   ....[139]....
        /*09d4*/ 	.word	0x00008d60
        /*09d8*/ 	.word	0x00000036
        /*09dc*/ 	.word	0x00000000
        /*09e0*/ 	.short	0x0101
        /*09e2*/ 	.byte	0xff
	.zero		1


	//   ....[140]....
        /*09e4*/ 	.word	0x00009300
        /*09e8*/ 	.word	0x00000000
        /*09ec*/ 	.word	0x00000000
        /*09f0*/ 	.short	0x0101
        /*09f2*/ 	.byte	0xff
	.zero		1


	//   ....[141]....
        /*09f4*/ 	.word	0x000095a0
        /*09f8*/ 	.word	0x000000ff
        /*09fc*/ 	.word	0x00000000
        /*0a00*/ 	.short	0x0101
        /*0a02*/ 	.byte	0x06
	.zero		1


	//   ....[142]....
        /*0a04*/ 	.word	0x000095c0
        /*0a08*/ 	.word	0x00000000
        /*0a0c*/ 	.word	0x00000190
        /*0a10*/ 	.short	0x010a
        /*0a12*/ 	.byte	0xff
	.zero		1


	//   ....[143]....
        /*0a14*/ 	.word	0x00009620
        /*0a18*/ 	.word	0x00000000
        /*0a1c*/ 	.word	0x00000068
        /*0a20*/ 	.short	0x010a
        /*0a22*/ 	.byte	0xff
	.zero		1


	//   ....[144]....
        /*0a24*/ 	.word	0x00009680
        /*0a28*/ 	.word	0x00000000
        /*0a2c*/ 	.word	0x00000068
        /*0a30*/ 	.short	0x010a
        /*0a32*/ 	.byte	0xff
	.zero		1


	//   ....[145]....
        /*0a34*/ 	.word	0x000096d0
        /*0a38*/ 	.word	0x00000003
        /*0a3c*/ 	.word	0x00000120
        /*0a40*/ 	.short	0x010a
        /*0a42*/ 	.byte	0xff
	.zero		1


	//   ....[146]....
        /*0a44*/ 	.word	0x00009730
        /*0a48*/ 	.word	0x00000000
        /*0a4c*/ 	.word	0x00000000
        /*0a50*/ 	.short	0x010a
        /*0a52*/ 	.byte	0xff
	.zero		1


	//   ....[147]....
        /*0a54*/ 	.word	0x00009790
        /*0a58*/ 	.word	0x00000000
        /*0a5c*/ 	.word	0x00000000
        /*0a60*/ 	.short	0x010a
        /*0a62*/ 	.byte	0xff
	.zero		1


	//   ....[148]....
        /*0a64*/ 	.word	0x000097f0
        /*0a68*/ 	.word	0x00000000
        /*0a6c*/ 	.word	0x00000000
        /*0a70*/ 	.short	0x010a
        /*0a72*/ 	.byte	0xff
	.zero		1


	//   ....[149]....
        /*0a74*/ 	.word	0x00009850
        /*0a78*/ 	.word	0x00000000
        /*0a7c*/ 	.word	0x00000000
        /*0a80*/ 	.short	0x010a
        /*0a82*/ 	.byte	0xff
	.zero		1


	//   ....[150]....
        /*0a84*/ 	.word	0x000098b0
        /*0a88*/ 	.word	0x00000000
        /*0a8c*/ 	.word	0x00000000
        /*0a90*/ 	.short	0x010a
        /*0a92*/ 	.byte	0xff
	.zero		1


	//   ....[151]....
        /*0a94*/ 	.word	0x00009910
        /*0a98*/ 	.word	0x00000000
        /*0a9c*/ 	.word	0x00000000
        /*0aa0*/ 	.short	0x010a
        /*0aa2*/ 	.byte	0xff
	.zero		1


	//   ....[152]....
        /*0aa4*/ 	.word	0x00009970
        /*0aa8*/ 	.word	0x00000000
        /*0aac*/ 	.word	0x00000000
        /*0ab0*/ 	.short	0x010a
        /*0ab2*/ 	.byte	0xff
	.zero		1


	//   ....[153]....
        /*0ab4*/ 	.word	0x000099d0
        /*0ab8*/ 	.word	0x00000000
        /*0abc*/ 	.word	0x00000000
        /*0ac0*/ 	.short	0x010a
        /*0ac2*/ 	.byte	0xff
	.zero		1


	//   ....[154]....
        /*0ac4*/ 	.word	0x00009a30
        /*0ac8*/ 	.word	0x00000000
        /*0acc*/ 	.word	0x00000000
        /*0ad0*/ 	.short	0x010a
        /*0ad2*/ 	.byte	0xff
	.zero		1


	//   ....[155]....
        /*0ad4*/ 	.word	0x00009a90
        /*0ad8*/ 	.word	0x00000000
        /*0adc*/ 	.word	0x00000000
        /*0ae0*/ 	.short	0x010a
        /*0ae2*/ 	.byte	0xff
	.zero		1


	//   ....[156]....
        /*0ae4*/ 	.word	0x00009af0
        /*0ae8*/ 	.word	0x00000000
        /*0aec*/ 	.word	0x00000000
        /*0af0*/ 	.short	0x010a
        /*0af2*/ 	.byte	0xff
	.zero		1


	//   ....[157]....
        /*0af4*/ 	.word	0x00009b50
        /*0af8*/ 	.word	0x00000000
        /*0afc*/ 	.word	0x00000000
        /*0b00*/ 	.short	0x010a
        /*0b02*/ 	.byte	0xff
	.zero		1


	//   ....[158]....
        /*0b04*/ 	.word	0x00009ba0
        /*0b08*/ 	.word	0x00000002
        /*0b0c*/ 	.word	0x00000180
        /*0b10*/ 	.short	0x010a
        /*0b12*/ 	.byte	0xff
	.zero		1


	//   ....[159]....
        /*0b14*/ 	.word	0x00009c00
        /*0b18*/ 	.word	0x00000002
        /*0b1c*/ 	.word	0x00000130
        /*0b20*/ 	.short	0x010a
        /*0b22*/ 	.byte	0xff
	.zero		1


	//   ....[160]....
        /*0b24*/ 	.word	0x00009c50
        /*0b28*/ 	.word	0x00000002
        /*0b2c*/ 	.word	0x00000120
        /*0b30*/ 	.short	0x010a
        /*0b32*/ 	.byte	0xff
	.zero		1


	//   ....[161]....
        /*0b34*/ 	.word	0x00009cb0
        /*0b38*/ 	.word	0x00000000
        /*0b3c*/ 	.word	0x00000130
        /*0b40*/ 	.short	0x010a
        /*0b42*/ 	.byte	0xff
	.zero		1


	//   ....[162]....
        /*0b44*/ 	.word	0x00009d10
        /*0b48*/ 	.word	0x00000005
        /*0b4c*/ 	.word	0x00000008
        /*0b50*/ 	.short	0x010a
        /*0b52*/ 	.byte	0xff
	.zero		1


	//   ....[163]....
        /*0b54*/ 	.word	0x00009df0
        /*0b58*/ 	.word	0x00000000
        /*0b5c*/ 	.word	0x00000008
        /*0b60*/ 	.short	0x010a
        /*0b62*/ 	.byte	0xff
	.zero		1


	//   ....[164]....
        /*0b64*/ 	.word	0x00009e40
        /*0b68*/ 	.word	0x00000000
        /*0b6c*/ 	.word	0x00000120
        /*0b70*/ 	.short	0x010a
        /*0b72*/ 	.byte	0xff
	.zero		1


	//   ....[165]....
        /*0b74*/ 	.word	0x00009ea0
        /*0b78*/ 	.word	0x00000000
        /*0b7c*/ 	.word	0x00000160
        /*0b80*/ 	.short	0x010a
        /*0b82*/ 	.byte	0xff
	.zero		1


	//   ....[166]....
        /*0b84*/ 	.word	0x00009f00
        /*0b88*/ 	.word	0x00000000
        /*0b8c*/ 	.word	0x00000000
        /*0b90*/ 	.short	0x010a
        /*0b92*/ 	.byte	0xff
	.zero		1


	//   ....[167]....
        /*0b94*/ 	.word	0x00009f60
        /*0b98*/ 	.word	0x00000000
        /*0b9c*/ 	.word	0x00000000
        /*0ba0*/ 	.short	0x010a
        /*0ba2*/ 	.byte	0xff
	.zero		1


	//   ....[168]....
        /*0ba4*/ 	.word	0x00009fc0
        /*0ba8*/ 	.word	0x00000000
        /*0bac*/ 	.word	0x00000000
        /*0bb0*/ 	.short	0x010a
        /*0bb2*/ 	.byte	0xff
	.zero		1


	//   ....[169]....
        /*0bb4*/ 	.word	0x0000a020
        /*0bb8*/ 	.word	0x00000000
        /*0bbc*/ 	.word	0x00000000
        /*0bc0*/ 	.short	0x010a
        /*0bc2*/ 	.byte	0xff
	.zero		1


	//   ....[170]....
        /*0bc4*/ 	.word	0x0000a080
        /*0bc8*/ 	.word	0x00000000
        /*0bcc*/ 	.word	0x000001a0
        /*0bd0*/ 	.short	0x010a
        /*0bd2*/ 	.byte	0xff
	.zero		1


	//   ....[171]....
        /*0bd4*/ 	.word	0x0000a0d0
        /*0bd8*/ 	.word	0x0000000c
        /*0bdc*/ 	.word	0x00000120
        /*0be0*/ 	.short	0x010a
        /*0be2*/ 	.byte	0xff
	.zero		1


	//   ....[172]....
        /*0be4*/ 	.word	0x0000a130
        /*0be8*/ 	.word	0x00000000
        /*0bec*/ 	.word	0x00000118
        /*0bf0*/ 	.short	0x010a
        /*0bf2*/ 	.byte	0xff
	.zero		1


	//   ....[173]....
        /*0bf4*/ 	.word	0x0000a190
        /*0bf8*/ 	.word	0x00000000
        /*0bfc*/ 	.word	0x000000f0
        /*0c00*/ 	.short	0x010a
        /*0c02*/ 	.byte	0xff
	.zero		1


	//   ....[174]....
        /*0c04*/ 	.word	0x0000a1f0
        /*0c08*/ 	.word	0x00000000
        /*0c0c*/ 	.word	0x000000f8
        /*0c10*/ 	.short	0x010a
        /*0c12*/ 	.byte	0xff
	.zero		1


	//   ....[175]....
        /*0c14*/ 	.word	0x0000a250
        /*0c18*/ 	.word	0x00000000
        /*0c1c*/ 	.word	0x00000100
        /*0c20*/ 	.short	0x010a
        /*0c22*/ 	.byte	0xff
	.zero		1


	//   ....[176]....
        /*0c24*/ 	.word	0x0000a2b0
        /*0c28*/ 	.word	0x00000000
        /*0c2c*/ 	.word	0x00000108
        /*0c30*/ 	.short	0x010a
        /*0c32*/ 	.byte	0xff
	.zero		1


	//   ....[177]....
        /*0c34*/ 	.word	0x0000a310
        /*0c38*/ 	.word	0x00000000
        /*0c3c*/ 	.word	0x000000f0
        /*0c40*/ 	.short	0x010a
        /*0c42*/ 	.byte	0xff
	.zero		1


	//   ....[178]....
        /*0c44*/ 	.word	0x0000a370
        /*0c48*/ 	.word	0x00000000
        /*0c4c*/ 	.word	0x000000f8
        /*0c50*/ 	.short	0x010a
        /*0c52*/ 	.byte	0xff
	.zero		1


	//   ....[179]....
        /*0c54*/ 	.word	0x0000a3d0
        /*0c58*/ 	.word	0x00000000
        /*0c5c*/ 	.word	0x00000100
        /*0c60*/ 	.short	0x010a
        /*0c62*/ 	.byte	0xff
	.zero		1


	//   ....[180]....
        /*0c64*/ 	.word	0x0000a420
        /*0c68*/ 	.word	0x00000003
        /*0c6c*/ 	.word	0x00000120
        /*0c70*/ 	.short	0x010a
        /*0c72*/ 	.byte	0xff
	.zero		1


	//   ....[181]....
        /*0c74*/ 	.word	0x0000a480
        /*0c78*/ 	.word	0x00000002
        /*0c7c*/ 	.word	0x000000d0
        /*0c80*/ 	.short	0x010a
        /*0c82*/ 	.byte	0xff
	.zero		1


	//   ....[182]....
        /*0c84*/ 	.word	0x0000a4d0
        /*0c88*/ 	.word	0x00000036
        /*0c8c*/ 	.word	0x00000140
        /*0c90*/ 	.short	0x010a
        /*0c92*/ 	.byte	0xff
	.zero		1


	//   ....[183]....
        /*0c94*/ 	.word	0x0000a520
        /*0c98*/ 	.word	0x00000002
        /*0c9c*/ 	.word	0x000000d0
        /*0ca0*/ 	.short	0x010a
        /*0ca2*/ 	.byte	0xff
	.zero		1


	//   ....[184]....
        /*0ca4*/ 	.word	0x0000a570
        /*0ca8*/ 	.word	0x00000002
        /*0cac*/ 	.word	0x000000d0
        /*0cb0*/ 	.short	0x010a
        /*0cb2*/ 	.byte	0xff
	.zero		1


	//   ....[185]....
        /*0cb4*/ 	.word	0x0000a5c0
        /*0cb8*/ 	.word	0x00000003
        /*0cbc*/ 	.word	0x000000d0
        /*0cc0*/ 	.short	0x010a
        /*0cc2*/ 	.byte	0xff
	.zero		1


	//----- nvinfo : EIATTR_NUM_MBARRIERS
	.align		4
.L_47:
        /*0cc4*/ 	.byte	0x03, 0x38
        /*0cc6*/ 	.short	0x0035


	//----- nvinfo : EIATTR_EXIT_INSTR_OFFSETS
	.align		4
        /*0cc8*/ 	.byte	0x04, 0x1c
        /*0cca*/ 	.short	(.L_49 - .L_48)


	//   ....[0]....
.L_48:
        /*0ccc*/ 	.word	0x00003360


	//   ....[1]....
        /*0cd0*/ 	.word	0x00003850


	//   ....[2]....
        /*0cd4*/ 	.word	0x000038b0


	//   ....[3]....
        /*0cd8*/ 	.word	0x00004c30


	//   ....[4]....
        /*0cdc*/ 	.word	0x00005f20


	//   ....[5]....
        /*0ce0*/ 	.word	0x00005f60


	//   ....[6]....
        /*0ce4*/ 	.word	0x000094a0


	//   ....[7]....
        /*0ce8*/ 	.word	0x00009510


	//   ....[8]....
        /*0cec*/ 	.word	0x00009540


	//   ....[9]....
        /*0cf0*/ 	.word	0x000095b0


	//----- nvinfo : EIATTR_MAX_THREADS
	.align		4
.L_49:
        /*0cf4*/ 	.byte	0x04, 0x05
        /*0cf6*/ 	.short	(.L_51 - .L_50)
.L_50:
        /*0cf8*/ 	.word	0x00000100
        /*0cfc*/ 	.word	0x00000001
        /*0d00*/ 	.word	0x00000001


	//----- nvinfo : EIATTR_CRS_STACK_SIZE
	.align		4
.L_51:
        /*0d04*/ 	.byte	0x04, 0x1e
        /*0d06*/ 	.short	(.L_53 - .L_52)
.L_52:
        /*0d08*/ 	.word	0x00000000


	//----- nvinfo : EIATTR_CBANK_PARAM_SIZE
	.align		4
.L_53:
        /*0d0c*/ 	.byte	0x03, 0x19
        /*0d0e*/ 	.short	0x0800


	//----- nvinfo : EIATTR_PARAM_CBANK
	.align		4
        /*0d10*/ 	.byte	0x04, 0x0a
        /*0d12*/ 	.short	(.L_55 - .L_54)
	.align		4
.L_54:
        /*0d14*/ 	.word	index@(.nv.constant0._ZN7cutlass13device_kernelINS_4gemm6kernel13GemmUniversalIN4cute5tupleIJiiiiEEENS1_10collective13CollectiveMmaINS1_35MainloopSm100TmaUmmaWarpSpecializedILi13ELi2ELi4ENS5_IJNS4_1CILi4EEENSA_ILi2EEENSA_ILi1EEEEEEEENS5_IJNSA_ILi128EEESG_NSA_ILi64EEEEEENS_6half_tENS5_IJlSD_lEEESJ_SK_NS4_8TiledMMAINS4_8MMA_AtomIJNS4_26SM100_MMA_F16BF16_2x1SM_SSISJ_SJ_fLi128ELi128ELNS4_4UMMA5MajorE0ELSP_0ELNSO_7ScaleInE0ELSQ_0EEEEEENS4_6LayoutINS5_IJSD_SD_SD_EEENS5_IJNSA_ILi0EEESV_SV_EEEEENS5_IJNS4_10UnderscoreESY_SY_EEEEENS4_28SM100_TMA_2SM_LOAD_MULTICASTENS4_14ComposedLayoutINS4_7SwizzleILi3ELi4ELi3EEENS4_18smem_ptr_flag_bitsILi16EEENST_INS5_IJNSA_ILi8EEESH_EEENS5_IJSH_SD_EEEEEEEvNS4_8identityES11_S1B_vS1C_EENS_8epilogue10collective18CollectiveEpilogueINS1E_23Sm100TmaWarpSpecializedILi4ELi2ELi16ELb1ELb0EEEJNS5_IJSH_SG_SH_EEENS5_IJNST_ISH_SD_EENST_INS5_IJNSA_ILi16EEESC_EEENS5_IJSD_SH_EEEEEEEESJ_SK_SJ_SK_NS1E_6fusion15FusionCallbacksIS1I_NS1Q_17LinearCombinationISJ_fSJ_fLNS_15FloatRoundStyleE2EEES1J_S1P_JEEENS4_5SM1004TMEM4LOAD26SM100_TMEM_LOAD_32dp32b16xENS4_13SM90_TMA_LOADENS12_INS13_ILi1ELi4ELi3EEES16_NST_INS5_IJS17_S1L_EEENS5_IJS1L_SD_EEEEEEENS4_39AutoVectorizingCopyWithAssumedAlignmentILi128EEENS4_14SM90_TMA_STOREES25_S27_S27_EEEvvEEEEvNT_6ParamsE)
        /*0d18*/ 	.short	0x0380
        /*0d1a*/ 	.short	0x0800


	//----- nvinfo : EIATTR_SW_WAR
	.align		4
.L_55:
        /*0d1c*/ 	.byte	0x04, 0x36
        /*0d1e*/ 	.short	(.L_57 - .L_56)
.L_56:
        /*0d20*/ 	.word	0x00000008
.L_57:


//--------------------- .nv.callgraph             --------------------------
	.section	.nv.callgraph,"",@"SHT_CUDA_CALLGRAPH"
	.align	4
	.sectionentsize	8
	.align		4
        /*0000*/ 	.word	0x00000000
	.align		4
        /*0004*/ 	.word	0xffffffff
	.align		4
        /*0008*/ 	.word	index@(_ZN7cutlass13device_kernelINS_4gemm6kernel13GemmUniversalIN4cute5tupleIJiiiiEEENS1_10collective13CollectiveMmaINS1_35MainloopSm100TmaUmmaWarpSpecializedILi13ELi2ELi4ENS5_IJNS4_1CILi4EEENSA_ILi2EEENSA_ILi1EEEEEEEENS5_IJNSA_ILi128EEESG_NSA_ILi64EEEEEENS_6half_tENS5_IJlSD_lEEESJ_SK_NS4_8TiledMMAINS4_8MMA_AtomIJNS4_26SM100_MMA_F16BF16_2x1SM_SSISJ_SJ_fLi128ELi128ELNS4_4UMMA5MajorE0ELSP_0ELNSO_7ScaleInE0ELSQ_0EEEEEENS4_6LayoutINS5_IJSD_SD_SD_EEENS5_IJNSA_ILi0EEESV_SV_EEEEENS5_IJNS4_10UnderscoreESY_SY_EEEEENS4_28SM100_TMA_2SM_LOAD_MULTICASTENS4_14ComposedLayoutINS4_7SwizzleILi3ELi4ELi3EEENS4_18smem_ptr_flag_bitsILi16EEENST_INS5_IJNSA_ILi8EEESH_EEENS5_IJSH_SD_EEEEEEEvNS4_8identityES11_S1B_vS1C_EENS_8epilogue10collective18CollectiveEpilogueINS1E_23Sm100TmaWarpSpecializedILi4ELi2ELi16ELb1ELb0EEEJNS5_IJSH_SG_SH_EEENS5_IJNST_ISH_SD_EENST_INS5_IJNSA_ILi16EEESC_EEENS5_IJSD_SH_EEEEEEEESJ_SK_SJ_SK_NS1E_6fusion15FusionCallbacksIS1I_NS1Q_17LinearCombinationISJ_fSJ_fLNS_15FloatRoundStyleE2EEES1J_S1P_JEEENS4_5SM1004TMEM4LOAD26SM100_TMEM_LOAD_32dp32b16xENS4_13SM90_TMA_LOADENS12_INS13_ILi1ELi4ELi3EEES16_NST_INS5_IJS17_S1L_EEENS5_IJS1L_SD_EEEEEEENS4_39AutoVectorizingCopyWithAssumedAlignmentILi128EEENS4_14SM90_TMA_STOREES25_S27_S27_EEEvvEEEEvNT_6ParamsE)
	.align		4
        /*000c*/ 	.word	index@(__assertfail)
	.align		4
        /*0010*/ 	.word	0x00000000
	.align		4
        /*0014*/ 	.word	0xfffffffe
	.align		4
        /*0018*/ 	.word	0x00000000
	.align		4
        /*001c*/ 	.word	0xfffffffd
	.align		4
        /*0020*/ 	.word	0x00000000
	.align		4
        /*0024*/ 	.word	0xfffffffc


//--------------------- .nv.constant4             --------------------------
	.section	.nv.constant4,"a",@progbits
	.align	8
	.align		8
.nv.constant4:
        /*0000*/ 	.dword	__assertfail
	.align		8
        /*0008*/ 	.dword	__unnamed_1
	.align		8
        /*0010*/ 	.dword	__unnamed_2
	.align		8
        /*0018*/ 	.dword	_ZN40_INTERNAL_82f9e5b3_4_k_cu_30cf0cc8_313364cuda3std3__45__cpo5beginE
	.align		8
        /*0020*/ 	.dword	_ZN40_INTERNAL_82f9e5b3_4_k_cu_30cf0cc8_313364cuda3std3__45__cpo3endE
	.align		8
        /*0028*/ 	.dword	_ZN40_INTERNAL_82f9e5b3_4_k_cu_30cf0cc8_313364cuda3std3__45__cpo6cbeginE
	.align		8
        /*0030*/ 	.dword	_ZN40_INTERNAL_82f9e5b3_4_k_cu_30cf0cc8_313364cuda3std3__45__cpo4cendE
	.align		8
        /*0038*/ 	.dword	_ZN40_INTERNAL_82f9e5b3_4_k_cu_30cf0cc8_313364cuda3std3__442_GLOBAL__N__82f9e5b3_4_k_cu_30cf0cc8_313366ignoreE
	.align		8
        /*0040*/ 	.dword	_ZN40_INTERNAL_82f9e5b3_4_k_cu_30cf0cc8_313364cuda3std3__419piecewise_constructE
	.align		8
        /*0048*/ 	.dword	_ZN40_INTERNAL_82f9e5b3_4_k_cu_30cf0cc8_313364cuda3std3__48in_placeE
	.align		8
        /*0050*/ 	.dword	_ZN40_INTERNAL_82f9e5b3_4_k_cu_30cf0cc8_313364cuda3std6ranges3__45__cpo4swapE
	.align		8
        /*0058*/ 	.dword	_ZN40_INTERNAL_82f9e5b3_4_k_cu_30cf0cc8_313364cuda3std6ranges3__45__cpo9iter_moveE
	.align		8
        /*0060*/ 	.dword	_ZN40_INTERNAL_82f9e5b3_4_k_cu_30cf0cc8_313364cute7productE
	.align		8
        /*0068*/ 	.dword	_ZN40_INTERNAL_82f9e5b3_4_k_cu_30cf0cc8_313364cute1_E
	.align		8
        /*0070*/ 	.dword	$str$25
	.align		8
        /*0078*/ 	.dword	$str$26
	.align		8
        /*0080*/ 	.dword	$str$27
	.align		8
        /*0088*/ 	.dword	$str$28


//--------------------- .text._ZN7cutlass13device_kernelINS_4gemm6kernel13GemmUniversalIN4cute5tupleIJiiiiEEENS1_10collective13CollectiveMmaINS1_35MainloopSm100TmaUmmaWarpSpecializedILi13ELi2ELi4ENS5_IJNS4_1CILi4EEENSA_ILi2EEENSA_ILi1EEEEEEEENS5_IJNSA_ILi128EEESG_NSA_ILi64EEEEEENS_6half_tENS5_IJlSD_lEEESJ_SK_NS4_8TiledMMAINS4_8MMA_AtomIJNS4_26SM100_MMA_F16BF16_2x1SM_SSISJ_SJ_fLi128ELi128ELNS4_4UMMA5MajorE0ELSP_0ELNSO_7ScaleInE0ELSQ_0EEEEEENS4_6LayoutINS5_IJSD_SD_SD_EEENS5_IJNSA_ILi0EEESV_SV_EEEEENS5_IJNS4_10UnderscoreESY_SY_EEEEENS4_28SM100_TMA_2SM_LOAD_MULTICASTENS4_14ComposedLayoutINS4_7SwizzleILi3ELi4ELi3EEENS4_18smem_ptr_flag_bitsILi16EEENST_INS5_IJNSA_ILi8EEESH_EEENS5_IJSH_SD_EEEEEEEvNS4_8identityES11_S1B_vS1C_EENS_8epilogue10collective18CollectiveEpilogueINS1E_23Sm100TmaWarpSpecializedILi4ELi2ELi16ELb1ELb0EEEJNS5_IJSH_SG_SH_EEENS5_IJNST_ISH_SD_EENST_INS5_IJNSA_ILi16EEESC_EEENS5_IJSD_SH_EEEEEEEESJ_SK_SJ_SK_NS1E_6fusion15FusionCallbacksIS1I_NS1Q_17LinearCombinationISJ_fSJ_fLNS_15FloatRoundStyleE2EEES1J_S1P_JEEENS4_5SM1004TMEM4LOAD26SM100_TMEM_LOAD_32dp32b16xENS4_13SM90_TMA_LOADENS12_INS13_ILi1ELi4ELi3EEES16_NST_INS5_IJS17_S1L_EEENS5_IJS1L_SD_EEEEEEENS4_39AutoVectorizingCopyWithAssumedAlignmentILi128EEENS4_14SM90_TMA_STOREES25_S27_S27_EEEvvEEEEvNT_6ParamsE --------------------------
	.section	.text._ZN7cutlass13device_kernelINS_4gemm6kernel13GemmUniversalIN4cute5tupleIJiiiiEEENS1_10collective13CollectiveMmaINS1_35MainloopSm100TmaUmmaWarpSpecializedILi13ELi2ELi4ENS5_IJNS4_1CILi4EEENSA_ILi2EEENSA_ILi1EEEEEEEENS5_IJNSA_ILi128EEESG_NSA_ILi64EEEEEENS_6half_tENS5_IJlSD_lEEESJ_SK_NS4_8TiledMMAINS4_8MMA_AtomIJNS4_26SM100_MMA_F16BF16_2x1SM_SSISJ_SJ_fLi128ELi128ELNS4_4UMMA5MajorE0ELSP_0ELNSO_7ScaleInE0ELSQ_0EEEEEENS4_6LayoutINS5_IJSD_SD_SD_EEENS5_IJNSA_ILi0EEESV_SV_EEEEENS5_IJNS4_10UnderscoreESY_SY_EEEEENS4_28SM100_TMA_2SM_LOAD_MULTICASTENS4_14ComposedLayoutINS4_7SwizzleILi3ELi4ELi3EEENS4_18smem_ptr_flag_bitsILi16EEENST_INS5_IJNSA_ILi8EEESH_EEENS5_IJSH_SD_EEEEEEEvNS4_8identityES11_S1B_vS1C_EENS_8epilogue10collective18CollectiveEpilogueINS1E_23Sm100TmaWarpSpecializedILi4ELi2ELi16ELb1ELb0EEEJNS5_IJSH_SG_SH_EEENS5_IJNST_ISH_SD_EENST_INS5_IJNSA_ILi16EEESC_EEENS5_IJSD_SH_EEEEEEEESJ_SK_SJ_SK_NS1E_6fusion15FusionCallbacksIS1I_NS1Q_17LinearCombinationISJ_fSJ_fLNS_15FloatRoundStyleE2EEES1J_S1P_JEEENS4_5SM1004TMEM4LOAD26SM100_TMEM_LOAD_32dp32b16xENS4_13SM90_TMA_LOADENS12_INS13_ILi1ELi4ELi3EEES16_NST_INS5_IJS17_S1L_EEENS5_IJS1L_SD_EEEEEEENS4_39AutoVectorizingCopyWithAssumedAlignmentILi128EEENS4_14SM90_TMA_STOREES25_S27_S27_EEEvvEEEEvNT_6ParamsE,"ax",@progbits
	.align	128
.text._ZN7cutlass13device_kernelINS_4gemm6kernel13GemmUniversalIN4cute5tupleIJiiiiEEENS1_10collective13CollectiveMmaINS1_35MainloopSm100TmaUmmaWarpSpecializedILi13ELi2ELi4ENS5_IJNS4_1CILi4EEENSA_ILi2EEENSA_ILi1EEEEEEEENS5_IJNSA_ILi128EEESG_NSA_ILi64EEEEEENS_6half_tENS5_IJlSD_lEEESJ_SK_NS4_8TiledMMAINS4_8MMA_AtomIJNS4_26SM100_MMA_F16BF16_2x1SM_SSISJ_SJ_fLi128ELi128ELNS4_4UMMA5MajorE0ELSP_0ELNSO_7ScaleInE0ELSQ_0EEEEEENS4_6LayoutINS5_IJSD_SD_SD_EEENS5_IJNSA_ILi0EEESV_SV_EEEEENS5_IJNS4_10UnderscoreESY_SY_EEEEENS4_28SM100_TMA_2SM_LOAD_MULTICASTENS4_14ComposedLayoutINS4_7SwizzleILi3ELi4ELi3EEENS4_18smem_ptr_flag_bitsILi16EEENST_INS5_IJNSA_ILi8EEESH_EEENS5_IJSH_SD_EEEEEEEvNS4_8identityES11_S1B_vS1C_EENS_8epilogue10collective18CollectiveEpilogueINS1E_23Sm100TmaWarpSpecializedILi4ELi2ELi16ELb1ELb0EEEJNS5_IJSH_SG_SH_EEENS5_IJNST_ISH_SD_EENST_INS5_IJNSA_ILi16EEESC_EEENS5_IJSD_SH_EEEEEEEESJ_SK_SJ_SK_NS1E_6fusion15FusionCallbacksIS1I_NS1Q_17LinearCombinationISJ_fSJ_fLNS_15FloatRoundStyleE2EEES1J_S1P_JEEENS4_5SM1004TMEM4LOAD26SM100_TMEM_LOAD_32dp32b16xENS4_13SM90_TMA_LOADENS12_INS13_ILi1ELi4ELi3EEES16_NST_INS5_IJS17_S1L_EEENS5_IJS1L_SD_EEEEEEENS4_39AutoVectorizingCopyWithAssumedAlignmentILi128EEENS4_14SM90_TMA_STOREES25_S27_S27_EEEvvEEEEvNT_6ParamsE:
        .type           _ZN7cutlass13device_kernelINS_4gemm6kernel13GemmUniversalIN4cute5tupleIJiiiiEEENS1_10collective13CollectiveMmaINS1_35MainloopSm100TmaUmmaWarpSpecializedILi13ELi2ELi4ENS5_IJNS4_1CILi4EEENSA_ILi2EEENSA_ILi1EEEEEEEENS5_IJNSA_ILi128EEESG_NSA_ILi64EEEEEENS_6half_tENS5_IJlSD_lEEESJ_SK_NS4_8TiledMMAINS4_8MMA_AtomIJNS4_26SM100_MMA_F16BF16_2x1SM_SSISJ_SJ_fLi128ELi128ELNS4_4UMMA5MajorE0ELSP_0ELNSO_7ScaleInE0ELSQ_0EEEEEENS4_6LayoutINS5_IJSD_SD_SD_EEENS5_IJNSA_ILi0EEESV_SV_EEEEENS5_IJNS4_10UnderscoreESY_SY_EEEEENS4_28SM100_TMA_2SM_LOAD_MULTICASTENS4_14ComposedLayoutINS4_7SwizzleILi3ELi4ELi3EEENS4_18smem_ptr_flag_bitsILi16EEENST_INS5_IJNSA_ILi8EEESH_EEENS5_IJSH_SD_EEEEEEEvNS4_8identityES11_S1B_vS1C_EENS_8epilogue10collective18CollectiveEpilogueINS1E_23Sm100TmaWarpSpecializedILi4ELi2ELi16ELb1ELb0EEEJNS5_IJSH_SG_SH_EEENS5_IJNST_ISH_SD_EENST_INS5_IJNSA_ILi16EEESC_EEENS5_IJSD_SH_EEEEEEEESJ_SK_SJ_SK_NS1E_6fusion15FusionCallbacksIS1I_NS1Q_17LinearCombinationISJ_fSJ_fLNS_15FloatRoundStyleE2EEES1J_S1P_JEEENS4_5SM1004TMEM4LOAD26SM100_TMEM_LOAD_32dp32b16xENS4_13SM90_TMA_LOADENS12_INS13_ILi1ELi4ELi3EEES16_NST_INS5_IJS17_S1L_EEENS5_IJS1L_SD_EEEEEEENS4_39AutoVectorizingCopyWithAssumedAlignmentILi128EEENS4_14SM90_TMA_STOREES25_S27_S27_EEEvvEEEEvNT_6ParamsE,@function
        .size           _ZN7cutlass13device_kernelINS_4gemm6kernel13GemmUniversalIN4cute5tupleIJiiiiEEENS1_10collective13CollectiveMmaINS1_35MainloopSm100TmaUmmaWarpSpecializedILi13ELi2ELi4ENS5_IJNS4_1CILi4EEENSA_ILi2EEENSA_ILi1EEEEEEEENS5_IJNSA_ILi128EEESG_NSA_ILi64EEEEEENS_6half_tENS5_IJlSD_lEEESJ_SK_NS4_8TiledMMAINS4_8MMA_AtomIJNS4_26SM100_MMA_F16BF16_2x1SM_SSISJ_SJ_fLi128ELi128ELNS4_4UMMA5MajorE0ELSP_0ELNSO_7ScaleInE0ELSQ_0EEEEEENS4_6LayoutINS5_IJSD_SD_SD_EEENS5_IJNSA_ILi0EEESV_SV_EEEEENS5_IJNS4_10UnderscoreESY_SY_EEEEENS4_28SM100_TMA_2SM_LOAD_MULTICASTENS4_14ComposedLayoutINS4_7SwizzleILi3ELi4ELi3EEENS4_18smem_ptr_flag_bitsILi16EEENST_INS5_IJNSA_ILi8EEESH_EEENS5_IJSH_SD_EEEEEEEvNS4_8identityES11_S1B_vS1C_EENS_8epilogue10collective18CollectiveEpilogueINS1E_23Sm100TmaWarpSpecializedILi4ELi2ELi16ELb1ELb0EEEJNS5_IJSH_SG_SH_EEENS5_IJNST_ISH_SD_EENST_INS5_IJNSA_ILi16EEESC_EEENS5_IJSD_SH_EEEEEEEESJ_SK_SJ_SK_NS1E_6fusion15FusionCallbacksIS1I_NS1Q_17LinearCombinationISJ_fSJ_fLNS_15FloatRoundStyleE2EEES1J_S1P_JEEENS4_5SM1004TMEM4LOAD26SM100_TMEM_LOAD_32dp32b16xENS4_13SM90_TMA_LOADENS12_INS13_ILi1ELi4ELi3EEES16_NST_INS5_IJS17_S1L_EEENS5_IJS1L_SD_EEEEEEENS4_39AutoVectorizingCopyWithAssumedAlignmentILi128EEENS4_14SM90_TMA_STOREES25_S27_S27_EEEvvEEEEvNT_6ParamsE,(.L_x_225 - _ZN7cutlass13device_kernelINS_4gemm6kernel13GemmUniversalIN4cute5tupleIJiiiiEEENS1_10collective13CollectiveMmaINS1_35MainloopSm100TmaUmmaWarpSpecializedILi13ELi2ELi4ENS5_IJNS4_1CILi4EEENSA_ILi2EEENSA_ILi1EEEEEEEENS5_IJNSA_ILi128EEESG_NSA_ILi64EEEEEENS_6half_tENS5_IJlSD_lEEESJ_SK_NS4_8TiledMMAINS4_8MMA_AtomIJNS4_26SM100_MMA_F16BF16_2x1SM_SSISJ_SJ_fLi128ELi128ELNS4_4UMMA5MajorE0ELSP_0ELNSO_7ScaleInE0ELSQ_0EEEEEENS4_6LayoutINS5_IJSD_SD_SD_EEENS5_IJNSA_ILi0EEESV_SV_EEEEENS5_IJNS4_10UnderscoreESY_SY_EEEEENS4_28SM100_TMA_2SM_LOAD_MULTICASTENS4_14ComposedLayoutINS4_7SwizzleILi3ELi4ELi3EEENS4_18smem_ptr_flag_bitsILi16EEENST_INS5_IJNSA_ILi8EEESH_EEENS5_IJSH_SD_EEEEEEEvNS4_8identityES11_S1B_vS1C_EENS_8epilogue10collective18CollectiveEpilogueINS1E_23Sm100TmaWarpSpecializedILi4ELi2ELi16ELb1ELb0EEEJNS5_IJSH_SG_SH_EEENS5_IJNST_ISH_SD_EENST_INS5_IJNSA_ILi16EEESC_EEENS5_IJSD_SH_EEEEEEEESJ_SK_SJ_SK_NS1E_6fusion15FusionCallbacksIS1I_NS1Q_17LinearCombinationISJ_fSJ_fLNS_15FloatRoundStyleE2EEES1J_S1P_JEEENS4_5SM1004TMEM4LOAD26SM100_TMEM_LOAD_32dp32b16xENS4_13SM90_TMA_LOADENS12_INS13_ILi1ELi4ELi3EEES16_NST_INS5_IJS17_S1L_EEENS5_IJS1L_SD_EEEEEEENS4_39AutoVectorizingCopyWithAssumedAlignmentILi128EEENS4_14SM90_TMA_STOREES25_S27_S27_EEEvvEEEEvNT_6ParamsE)
        .other          _ZN7cutlass13device_kernelINS_4gemm6kernel13GemmUniversalIN4cute5tupleIJiiiiEEENS1_10collective13CollectiveMmaINS1_35MainloopSm100TmaUmmaWarpSpecializedILi13ELi2ELi4ENS5_IJNS4_1CILi4EEENSA_ILi2EEENSA_ILi1EEEEEEEENS5_IJNSA_ILi128EEESG_NSA_ILi64EEEEEENS_6half_tENS5_IJlSD_lEEESJ_SK_NS4_8TiledMMAINS4_8MMA_AtomIJNS4_26SM100_MMA_F16BF16_2x1SM_SSISJ_SJ_fLi128ELi128ELNS4_4UMMA5MajorE0ELSP_0ELNSO_7ScaleInE0ELSQ_0EEEEEENS4_6LayoutINS5_IJSD_SD_SD_EEENS5_IJNSA_ILi0EEESV_SV_EEEEENS5_IJNS4_10UnderscoreESY_SY_EEEEENS4_28SM100_TMA_2SM_LOAD_MULTICASTENS4_14ComposedLayoutINS4_7SwizzleILi3ELi4ELi3EEENS4_18smem_ptr_flag_bitsILi16EEENST_INS5_IJNSA_ILi8EEESH_EEENS5_IJSH_SD_EEEEEEEvNS4_8identityES11_S1B_vS1C_EENS_8epilogue10collective18CollectiveEpilogueINS1E_23Sm100TmaWarpSpecializedILi4ELi2ELi16ELb1ELb0EEEJNS5_IJSH_SG_SH_EEENS5_IJNST_ISH_SD_EENST_INS5_IJNSA_ILi16EEESC_EEENS5_IJSD_SH_EEEEEEEESJ_SK_SJ_SK_NS1E_6fusion15FusionCallbacksIS1I_NS1Q_17LinearCombinationISJ_fSJ_fLNS_15FloatRoundStyleE2EEES1J_S1P_JEEENS4_5SM1004TMEM4LOAD26SM100_TMEM_LOAD_32dp32b16xENS4_13SM90_TMA_LOADENS12_INS13_ILi1ELi4ELi3EEES16_NST_INS5_IJS17_S1L_EEENS5_IJS1L_SD_EEEEEEENS4_39AutoVectorizingCopyWithAssumedAlignmentILi128EEENS4_14SM90_TMA_STOREES25_S27_S27_EEEvvEEEEvNT_6ParamsE,@"STO_CUDA_ENTRY STV_DEFAULT"
_ZN7cutlass13device_kernelINS_4gemm6kernel13GemmUniversalIN4cute5tupleIJiiiiEEENS1_10collective13CollectiveMmaINS1_35MainloopSm100TmaUmmaWarpSpecializedILi13ELi2ELi4ENS5_IJNS4_1CILi4EEENSA_ILi2EEENSA_ILi1EEEEEEEENS5_IJNSA_ILi128EEESG_NSA_ILi64EEEEEENS_6half_tENS5_IJlSD_lEEESJ_SK_NS4_8TiledMMAINS4_8MMA_AtomIJNS4_26SM100_MMA_F16BF16_2x1SM_SSISJ_SJ_fLi128ELi128ELNS4_4UMMA5MajorE0ELSP_0ELNSO_7ScaleInE0ELSQ_0EEEEEENS4_6LayoutINS5_IJSD_SD_SD_EEENS5_IJNSA_ILi0EEESV_SV_EEEEENS5_IJNS4_10UnderscoreESY_SY_EEEEENS4_28SM100_TMA_2SM_LOAD_MULTICASTENS4_14ComposedLayoutINS4_7SwizzleILi3ELi4ELi3EEENS4_18smem_ptr_flag_bitsILi16EEENST_INS5_IJNSA_ILi8EEESH_EEENS5_IJSH_SD_EEEEEEEvNS4_8identityES11_S1B_vS1C_EENS_8epilogue10collective18CollectiveEpilogueINS1E_23Sm100TmaWarpSpecializedILi4ELi2ELi16ELb1ELb0EEEJNS5_IJSH_SG_SH_EEENS5_IJNST_ISH_SD_EENST_INS5_IJNSA_ILi16EEESC_EEENS5_IJSD_SH_EEEEEEEESJ_SK_SJ_SK_NS1E_6fusion15FusionCallbacksIS1I_NS1Q_17LinearCombinationISJ_fSJ_fLNS_15FloatRoundStyleE2EEES1J_S1P_JEEENS4_5SM1004TMEM4LOAD26SM100_TMEM_LOAD_32dp32b16xENS4_13SM90_TMA_LOADENS12_INS13_ILi1ELi4ELi3EEES16_NST_INS5_IJS17_S1L_EEENS5_IJS1L_SD_EEEEEEENS4_39AutoVectorizingCopyWithAssumedAlignmentILi128EEENS4_14SM90_TMA_STOREES25_S27_S27_EEEvvEEEEvNT_6ParamsE:
[----:B------:R-:W1:Y:S01]  /*0000*/  LDC R1, c[0x0][0x37c] ;  /* 0x0000df00ff017b82 */ /* 0x000e620000000800 */
[----:B------:R-:W2:Y:S01]  /*0010*/  S2R R61, SR_TID.X ;  /* 0x00000000003d7919 */ /* 0x000ea20000002100 */
[----:B------:R-:W3:Y:S06]  /*0020*/  LDCU.64 UR8, c[0x0][0x890] ;  /* 0x00011200ff0877ac */ /* 0x000eec0008000a00 */
[----:B------:R-:W4:Y:S01]  /*0030*/  S2UR UR47, SR_CgaCtaId ;  /* 0x00000000002f79c3 */ /* 0x000f220000008800 */
[----:B------:R-:W-:Y:S02]  /*0040*/  PRMT R50, RZ, 0x7610, R50 ;  /* 0x00007610ff327816 */ /* 0x000fe40000000032 */
[----:B------:R-:W-:-:S02]  /*0050*/  ELECT P0, URZ, PT ;  /* 0x0000000000ff782f */ /* 0x000fc40003800000 */
[----:B---3--:R-:W-:-:S04]  /*0060*/  ISETP.NE.U32.AND P1, PT, RZ, UR8, PT ;  /* 0x00000008ff007c0c */ /* 0x008fc8000bf25070 */
[----:B------:R-:W-:Y:S01]  /*0070*/  ISETP.NE.AND.EX P2, PT, RZ, UR9, PT, P1 ;  /* 0x00000009ff007c0c */ /* 0x000fe2000bf45310 */
[----:B----4-:R-:W-:Y:S02]  /*0080*/  ULOP3.LUT UR48, UR47, 0x1, URZ, 0xc0, !UPT ;  /* 0x000000012f307892 */ /* 0x010fe4000f8ec0ff */
[----:B------:R-:W-:Y:S01]  /*0090*/  ULOP3.LUT UR49, UR47, 0x1, URZ, 0x3c, !UPT ;  /* 0x000000012f317892 */ /* 0x000fe2000f8e3cff */
[----:B--2---:R-:W-:-:S05]  /*00a0*/  SHF.R.U32.HI R51, RZ, 0x5, R61 ;  /* 0x00000005ff337819 */ /* 0x004fca000001163d */
[----:B------:R-:W2:Y:S02]  /*00b0*/  SHFL.IDX PT, R0, R51, RZ, 0x1f ;  /* 0x00001fff33007589 */ /* 0x000ea400000e0000 */
[----:B--2---:R-:W-:Y:S02]  /*00c0*/  R2UR UR25, R0 ;  /* 0x00000000001972ca */ /* 0x004fe400000e0000 */
[----:B-1----:R-:W-:Y:S05]  /*00d0*/  @P2 BRA `(.L_x_0) ;  /* 0x0000000000302947 */ /* 0x002fea0003800000 */
[----:B------:R-:W1:Y:S02]  /*00e0*/  LDCU.64 UR4, c[0x0][0x888] ;  /* 0x00011100ff0477ac */ /* 0x000e640008000a00 */
[----:B-1----:R-:W-:-:S04]  /*00f0*/  UISETP.NE.U32.AND UP0, UPT, UR4, URZ, UPT ;  /* 0x000000ff0400728c */ /* 0x002fc8000bf05070 */
[----:B------:R-:W-:-:S09]  /*0100*/  UISETP.NE.AND.EX UP0, UPT, UR5, URZ, UPT, UP0 ;  /* 0x000000ff0500728c */ /* 0x000fd2000bf05300 */
[----:B------:R-:W-:Y:S05]  /*0110*/  BRA.U !UP0, `(.L_x_1) ;  /* 0x0000000108147547 */ /* 0x000fea000b800000 */
[----:B------:R-:W1:Y:S01]  /*0120*/  LDC.64 R2, c[0x0][0x888] ;  /* 0x00022200ff027b82 */ /* 0x000e620000000a00 */
[----:B------:R-:W1:Y:S02]  /*0130*/  LDCU.64 UR4, c[0x0][0x358] ;  /* 0x00006b00ff0477ac */ /* 0x000e640008000a00 */
[----:B-1----:R1:W5:Y:S01]  /*0140*/  LDG.E R27, desc[UR4][R2.64] ;  /* 0x00000004021b7981 */ /* 0x002362000c1e1900 */
[----:B------:R-:W-:Y:S01]  /*0150*/  HFMA2 R50, -RZ, RZ, 0, 5.9604644775390625e-08 ;  /* 0x00000001ff327431 */ /* 0x000fe200000001ff */
[----:B------:R-:W-:Y:S05]  /*0160*/  BRA `(.L_x_0) ;  /* 0x00000000000c7947 */ /* 0x000fea0003800000 */
.L_x_1:
[----:B------:R-:W1:Y:S01]  /*0170*/  LDCU UR4, c[0x0][0x880] ;  /* 0x00011000ff0477ac */ /* 0x000e620008000800 */
[----:B------:R-:W-:Y:S01]  /*0180*/  HFMA2 R50, -RZ, RZ, 0, 5.9604644775390625e-08 ;  /* 0x00000001ff327431 */ /* 0x000fe200000001ff */
[----:B-1----:R-:W-:-:S07]  /*0190*/  MOV R27, UR4 ;  /* 0x00000004001b7c02 */ /* 0x002fce0008000f00 */
.L_x_0:
[----:B------:R-:W2:Y:S02]  /*01a0*/  LDCU.64 UR4, c[0x0][0x8b0] ;  /* 0x00011600ff0477ac */ /* 0x000ea40008000a00 */
[----:B--2---:R-:W-:-:S04]  /*01b0*/  UISETP.NE.U32.AND UP0, UPT, UR4, URZ, UPT ;  /* 0x000000ff0400728c */ /* 0x004fc8000bf05070 */
[----:B------:R-:W-:-:S09]  /*01c0*/  UISETP.NE.AND.EX UP0, UPT, UR5, URZ, UPT, UP0 ;  /* 0x000000ff0500728c */ /* 0x000fd2000bf05300 */
[----:B------:R-:W-:Y:S05]  /*01d0*/  BRA.U UP0, `(.L_x_2) ;  /* 0x0000000100287547 */ /* 0x000fea000b800000 */
[----:B------:R-:W2:Y:S02]  /*01e0*/  LDCU.64 UR4, c[0x0][0x8a8] ;  /* 0x00011500ff0477ac */ /* 0x000ea40008000a00 */
[----:B--2---:R-:W-:-:S04]  /*01f0*/  UISETP.NE.U32.AND UP0, UPT, UR4, URZ, UPT ;  /* 0x000000ff0400728c */ /* 0x004fc8000bf05070 */
[----:B------:R-:W-:-:S09]  /*0200*/  UISETP.NE.AND.EX UP0, UPT, UR5, URZ, UPT, UP0 ;  /* 0x000000ff0500728c */ /* 0x000fd2000bf05300 */
[----:B------:R-:W-:Y:S05]  /*0210*/  BRA.U !UP0, `(.L_x_3) ;  /* 0x0000000108107547 */ /* 0x000fea000b800000 */
[----:B------:R-:W2:Y:S01]  /*0220*/  LDC.64 R24, c[0x0][0x8a8] ;  /* 0x00022a00ff187b82 */ /* 0x000ea20000000a00 */
[----:B------:R-:W2:Y:S02]  /*0230*/  LDCU.64 UR4, c[0x0][0x358] ;  /* 0x00006b00ff0477ac */ /* 0x000ea40008000a00 */
[----:B--2---:R2:W5:Y:S01]  /*0240*/  LDG.E R24, desc[UR4][R24.64] ;  /* 0x0000000418187981 */ /* 0x004562000c1e1900 */
[----:B------:R-:W-:Y:S05]  /*0250*/  BRA `(.L_x_2) ;  /* 0x0000000000087947 */ /* 0x000fea0003800000 */
.L_x_3:
[----:B------:R-:W2:Y:S02]  /*0260*/  LDCU UR4, c[0x0][0x8a0] ;  /* 0x00011400ff0477ac */ /* 0x000ea40008000800 */
[----:B--2---:R-:W-:Y:S02]  /*0270*/  MOV R24, UR4 ;  /* 0x0000000400187c02 */ /* 0x004fe40008000f00 */
.L_x_2:
[----:B------:R-:W-:Y:S01]  /*0280*/  IMAD.U32 R0, RZ, RZ, UR25 ;  /* 0x00000019ff007e24 */ /* 0x000fe2000f8e00ff */
[----:B------:R-:W-:Y:S04]  /*0290*/  BSSY.RECONVERGENT B0, `(.L_x_4) ;  /* 0x000000c000007945 */ /* 0x000fe80003800200 */
[C---:B------:R-:W-:Y:S02]  /*02a0*/  ISETP.NE.OR P3, PT, R0.reuse, 0x1, !P0 ;  /* 0x000000010000780c */ /* 0x040fe40004765670 */
[----:B------:R-:W-:-:S11]  /*02b0*/  ISETP.NE.OR P2, PT, R0, 0x3, !P0 ;  /* 0x000000030000780c */ /* 0x000fd60004745670 */
[----:B------:R-:W-:Y:S05]  /*02c0*/  @P3 BRA `(.L_x_5) ;  /* 0x0000000000203947 */ /* 0x000fea0003800000 */
[----:B------:R-:W3:Y:S02]  /*02d0*/  LDCU.64 UR4, c[0x0][0x348] ;  /* 0x00006900ff0477ac */ /* 0x000ee40008000a00 */
[----:B---3--:R-:W-:Y:S02]  /*02e0*/  UIADD3 UR6, UP1, UPT, UR4, 0x80, URZ ;  /* 0x0000008004067890 */ /* 0x008fe4000ff3e0ff */
[----:B------:R-:W-:Y:S02]  /*02f0*/  UIADD3 UR4, UP0, UPT, UR4, 0x180, URZ ;  /* 0x0000018004047890 */ /* 0x000fe4000ff1e0ff */
[----:B------:R-:W-:Y:S02]  /*0300*/  UIADD3.X UR7, UPT, UPT, URZ, UR5, URZ, UP1, !UPT ;  /* 0x00000005ff077290 */ /* 0x000fe40008ffe4ff */
[----:B------:R-:W-:-:S07]  /*0310*/  UIADD3.X UR5, UPT, UPT, URZ, UR5, URZ, UP0, !UPT ;  /* 0x00000005ff057290 */ /* 0x000fce00087fe4ff */
[----:B------:R3:W-:Y:S02]  /*0320*/  UTMACCTL.PF [UR6] ;  /* 0x00000000060079b9 */ /* 0x0007e40008040000 */
[----:B------:R3:W-:Y:S02]  /*0330*/  UTMACCTL.PF [UR4] ;  /* 0x00000000040079b9 */ /* 0x0007e40008040000 */
[----:B---3--:R-:W-:Y:S01]  /*0340*/  NOP ;  /* 0x0000000000007918 */ /* 0x008fe20000000000 */
.L_x_5:
[----:B------:R-:W-:Y:S05]  /*0350*/  BSYNC.RECONVERGENT B0 ;  /* 0x0000000000007941 */ /* 0x000fea0003800200 */
.L_x_4:
[----:B------:R-:W-:Y:S04]  /*0360*/  BSSY.RECONVERGENT B0, `(.L_x_6) ;  /* 0x000000a000007945 */ /* 0x000fe80003800200 */
        /* <DEDUP_REMOVED lines=9> */
.L_x_7:
[----:B------:R-:W-:Y:S05]  /*0400*/  BSYNC.RECONVERGENT B0 ;  /* 0x0000000000007941 */ /* 0x000fea0003800200 */
.L_x_6:
[----:B------:R-:W3:Y:S01]  /*0410*/  LDCU.64 UR4, c[0x0][0x888] ;  /* 0x00011100ff0477ac */ /* 0x000ee20008000a00 */
[----:B------:R-:W-:Y:S01]  /*0420*/  ISETP.NE.AND.EX P1, PT, RZ, UR9, PT, P1 ;  /* 0x00000009ff007c0c */ /* 0x000fe2000bf25310 */
[----:B------:R-:W-:Y:S01]  /*0430*/  UPLOP3.LUT UP5, UPT, UPT, UPT, UPT, 0x80, 0x8 ;  /* 0x000000000008789c */ /* 0x000fe20003faf070 */
[----:B---3--:R-:W-:-:S04]  /*0440*/  ISETP.NE.U32.AND P2, PT, RZ, UR4, PT ;  /* 0x00000004ff007c0c */ /* 0x008fc8000bf45070 */
[----:B------:R-:W-:-:S13]  /*0450*/  ISETP.NE.AND.EX P2, PT, RZ, UR5, PT, P2 ;  /* 0x00000005ff007c0c */ /* 0x000fda000bf45320 */
[----:B------:R-:W-:Y:S05]  /*0460*/  @P2 BRA P1, `(.L_x_8) ;  /* 0x0000000000282947 */ /* 0x000fea0000800000 */
[----:B------:R-:W-:Y:S01]  /*0470*/  UISETP.NE.U32.AND UP0, UPT, UR8, URZ, UPT ;  /* 0x000000ff0800728c */ /* 0x000fe2000bf05070 */
[----:B-----5:R-:W-:Y:S01]  /*0480*/  FSETP.NEU.AND P1, PT, R27, RZ, PT ;  /* 0x000000ff1b00720b */ /* 0x020fe20003f2d000 */
[----:B------:R-:W-:Y:S02]  /*0490*/  UISETP.NE.U32.AND UP2, UPT, UR4, URZ, UPT ;  /* 0x000000ff0400728c */ /* 0x000fe4000bf45070 */
[----:B------:R-:W-:Y:S02]  /*04a0*/  UISETP.NE.AND.EX UP1, UPT, UR9, URZ, UPT, UP0 ;  /* 0x000000ff0900728c */ /* 0x000fe4000bf25300 */
[----:B------:R-:W-:-:S04]  /*04b0*/  UISETP.NE.AND.EX UP0, UPT, UR5, URZ, UPT, UP2 ;  /* 0x000000ff0500728c */ /* 0x000fc8000bf05320 */
[----:B------:R-:W-:-:S04]  /*04c0*/  USEL UR4, URZ, 0xffffffff, UP0 ;  /* 0xffffffffff047887 */ /* 0x000fc80008000000 */
[----:B------:R-:W-:Y:S01]  /*04d0*/  VOTEU.ANY UP0, P1 ;  /* 0x0000000000ff7886 */ /* 0x000fe20000800100 */
[----:B------:R-:W-:-:S04]  /*04e0*/  @!UP1 USEL UR4, URZ, 0xffffffff, UP0 ;  /* 0xffffffffff049887 */ /* 0x000fc80008000000 */
[----:B------:R-:W-:-:S04]  /*04f0*/  ULOP3.LUT UR4, UR4, 0x1, URZ, 0xc0, !UPT ;  /* 0x0000000104047892 */ /* 0x000fc8000f8ec0ff */
[----:B------:R-:W-:-:S11]  /*0500*/  UISETP.NE.U32.AND UP5, UPT, UR4, 0x1, UPT ;  /* 0x000000010400788c */ /* 0x000fd6000bfa5070 */
.L_x_8:
[----:B------:R-:W3:Y:S01]  /*0510*/  SHFL.IDX PT, R0, R51, RZ, 0x1f ;  /* 0x00001fff33007589 */ /* 0x000ee200000e0000 */
[----:B------:R-:W-:-:S04]  /*0520*/  UISETP.NE.AND UP0, UPT, UR25, 0x2, UPT ;  /* 0x000000021900788c */ /* 0x000fc8000bf05270 */
[----:B------:R-:W-:Y:S02]  /*0530*/  UISETP.EQ.AND UP1, UPT, UR48, URZ, !UP0 ;  /* 0x000000ff3000728c */ /* 0x000fe4000c722270 */
[----:B------:R-:W-:-:S04]  /*0540*/  USEL UR46, URZ, 0x1, UP0 ;  /* 0x00000001ff2e7887 */ /* 0x000fc80008000000 */
[----:B------:R-:W-:Y:S02]  /*0550*/  PLOP3.LUT P3, PT, P0, PT, UP1, 0x80, 0x8 ;  /* 0x000000000008781c */ /* 0x000fe4000076f018 */
[----:B---3--:R-:W-:-:S13]  /*0560*/  ISETP.NE.AND P1, PT, R0, RZ, PT ;  /* 0x000000ff0000720c */ /* 0x008fda0003f25270 */
[----:B------:R-:W-:Y:S05]  /*0570*/  @P1 BRA `(.L_x_9) ;  /* 0x0000000000a81947 */ /* 0x000fea0003800000 */
[----:B------:R-:W-:Y:S01]  /*0580*/  ELECT P1, URZ, PT ;  /* 0x0000000000ff782f */ /* 0x000fe20003820000 */
[----:B------:R-:W-:-:S12]  /*0590*/  BSSY.RECONVERGENT B0, `(.L_x_9) ;  /* 0x0000028000007945 */ /* 0x000fd80003800200 */
[----:B------:R-:W-:Y:S05]  /*05a0*/  @!P1 BRA `(.L_x_10) ;  /* 0x0000000000989947 */ /* 0x000fea0003800000 */
[----:B------:R-:W-:Y:S01]  /*05b0*/  UMOV UR4, 0x400 ;  /* 0x0000040000047882 */ /* 0x000fe20000000000 */
[----:B------:R-:W-:Y:S01]  /*05c0*/  UMOV UR8, 0x1 ;  /* 0x0000000100087882 */ /* 0x000fe20000000000 */
[----:B------:R-:W-:Y:S01]  /*05d0*/  UMOV UR6, 0x3 ;  /* 0x0000000300067882 */ /* 0x000fe20000000000 */
[----:B------:R-:W-:Y:S02]  /*05e0*/  ULEA UR4, UR47, UR4, 0x18 ;  /* 0x000000042f047291 */ /* 0x000fe4000f8ec0ff */
[----:B------:R-:W-:-:S04]  /*05f0*/  UIADD3 UR8, UPT, UPT, -UR8, 0x100000, URZ ;  /* 0x0010000008087890 */ /* 0x000fc8000fffe1ff */
[----:B------:R-:W-:Y:S02]  /*0600*/  USHF.L.U32 UR9, UR8, 0xb, URZ ;  /* 0x0000000b08097899 */ /* 0x000fe400080006ff */
[----:B------:R-:W-:Y:S02]  /*0610*/  USHF.L.U32 UR8, UR8, 0x1, URZ ;  /* 0x0000000108087899 */ /* 0x000fe400080006ff */
[----:B------:R-:W-:-:S04]  /*0620*/  UIADD3 UR6, UPT, UPT, -UR6, 0x100000, URZ ;  /* 0x0010000006067890 */ /* 0x000fc8000fffe1ff */
[----:B------:R-:W-:Y:S02]  /*0630*/  USHF.L.U32 UR7, UR6, 0xb, URZ ;  /* 0x0000000b06077899 */ /* 0x000fe400080006ff */
[----:B------:R-:W-:Y:S01]  /*0640*/  USHF.L.U32 UR6, UR6, 0x1, URZ ;  /* 0x0000000106067899 */ /* 0x000fe200080006ff */
[----:B------:R-:W3:Y:S03]  /*0650*/  FENCE.VIEW.ASYNC.S ;  /* 0x00000000000073c6 */ /* 0x000ee60000000000 */
[----:B---3--:R3:W4:Y:S08]  /*0660*/  SYNCS.EXCH.64 URZ, [UR4], UR8 ;  /* 0x0000000804ff75b2 */ /* 0x0087300008000100 */
[----:B------:R3:W1:Y:S01]  /*0670*/  SYNCS.EXCH.64 URZ, [UR4+0x68], UR6 ;  /* 0x0000680604ff75b2 */ /* 0x0006620008000100 */
        /* <DEDUP_REMOVED lines=23> */
[----:B------:R3:W1:Y:S02]  /*07f0*/  SYNCS.EXCH.64 URZ, [UR4+0xc8], UR6 ;  /* 0x0000c80604ff75b2 */ /* 0x0006640008000100 */
[----:B---34-:R-:W-:Y:S01]  /*0800*/  NOP ;  /* 0x0000000000007918 */ /* 0x018fe20000000000 */
.L_x_10:
[----:B------:R-:W-:Y:S05]  /*0810*/  BSYNC.RECONVERGENT B0 ;  /* 0x0000000000007941 */ /* 0x000fea0003800200 */
.L_x_9:
[----:B------:R-:W3:Y:S01]  /*0820*/  SHFL.IDX PT, R0, R51, RZ, 0x1f ;  /* 0x00001fff33007589 */ /* 0x000ee200000e0000 */
[----:B------:R-:W-:Y:S01]  /*0830*/  NOP ;  /* 0x0000000000007918 */ /* 0x000fe20000000000 */
[----:B---3--:R-:W-:-:S13]  /*0840*/  ISETP.NE.AND P1, PT, R0, 0x1, PT ;  /* 0x000000010000780c */ /* 0x008fda0003f25270 */
[----:B------:R-:W-:Y:S05]  /*0850*/  @P1 BRA `(.L_x_11) ;  /* 0x0000000000541947 */ /* 0x000fea0003800000 */
        /* <DEDUP_REMOVED lines=10> */
[----:B------:R-:W-:Y:S01]  /*0900*/  ELECT P1, URZ, PT ;  /* 0x0000000000ff782f */ /* 0x000fe20003820000 */
[----:B------:R-:W3:Y:S02]  /*0910*/  FENCE.VIEW.ASYNC.S ;  /* 0x00000000000073c6 */ /* 0x000ee40000000000 */
[----:B---3--:R3:W4:Y:S08]  /*0920*/  SYNCS.EXCH.64 URZ, [UR4+0xd0], UR8 ;  /* 0x0000d00804ff75b2 */ /* 0x0087300008000100 */
[----:B------:R3:W1:Y:S01]  /*0930*/  SYNCS.EXCH.64 URZ, [UR4+0xf0], UR6 ;  /* 0x0000f00604ff75b2 */ /* 0x0006620008000100 */
[----:B------:R3:W1:Y:S01]  /*0940*/  SYNCS.EXCH.64 URZ, [UR4+0xd8], UR8 ;  /* 0x0000d80804ff75b2 */ /* 0x0006620008000100 */
[----:B------:R3:W1:Y:S01]  /*0950*/  SYNCS.EXCH.64 URZ, [UR4+0xf8], UR6 ;  /* 0x0000f80604ff75b2 */ /* 0x0006620008000100 */
[----:B------:R3:W1:Y:S01]  /*0960*/  SYNCS.EXCH.64 URZ, [UR4+0xe0], UR8 ;  /* 0x0000e00804ff75b2 */ /* 0x0006620008000100 */
[----:B------:R3:W1:Y:S01]  /*0970*/  SYNCS.EXCH.64 URZ, [UR4+0x100], UR6 ;  /* 0x0001000604ff75b2 */ /* 0x0006620008000100 */
[----:B------:R3:W1:Y:S01]  /*0980*/  SYNCS.EXCH.64 URZ, [UR4+0xe8], UR8 ;  /* 0x0000e80804ff75b2 */ /* 0x0006620008000100 */
[----:B------:R3:W1:Y:S01]  /*0990*/  SYNCS.EXCH.64 URZ, [UR4+0x108], UR6 ;  /* 0x0001080604ff75b2 */ /* 0x0006620008000100 */
[----:B------:R-:W-:Y:S01]  /*09a0*/  NOP ;  /* 0x0000000000007918 */ /* 0x000fe20000000000 */
.L_x_11:
[----:B------:R-:W2:Y:S01]  /*09b0*/  SHFL.IDX PT, R0, R51, RZ, 0x1f ;  /* 0x00001fff33007589 */ /* 0x000ea200000e0000 */
[----:B------:R-:W-:Y:S01]  /*09c0*/  NOP ;  /* 0x0000000000007918 */ /* 0x000fe20000000000 */
[----:B--2---:R-:W-:-:S13]  /*09d0*/  ISETP.NE.AND P1, PT, R0, 0x3, PT ;  /* 0x000000030000780c */ /* 0x004fda0003f25270 */
[----:B------:R-:W-:Y:S05]  /*09e0*/  @P1 BRA `(.L_x_12) ;  /* 0x00000000002c1947 */ /* 0x000fea0003800000 */
[----:B---3--:R-:W-:Y:S01]  /*09f0*/  UMOV UR6, 0x400 ;  /* 0x0000040000067882 */ /* 0x008fe20000000000 */
[----:B------:R-:W-:Y:S01]  /*0a00*/  UMOV UR4, 0x20 ;  /* 0x0000002000047882 */ /* 0x000fe20000000000 */
[----:B------:R-:W-:Y:S02]  /*0a10*/  ULEA UR6, UR47, UR6, 0x18 ;  /* 0x000000062f067291 */ /* 0x000fe4000f8ec0ff */
[----:B------:R-:W-:-:S04]  /*0a20*/  UIADD3 UR4, UPT, UPT, -UR4, 0x100000, URZ ;  /* 0x0010000004047890 */ /* 0x000fc8000fffe1ff */
[----:B------:R-:W-:Y:S02]  /*0a30*/  USHF.L.U32 UR5, UR4, 0xb, URZ ;  /* 0x0000000b04057899 */ /* 0x000fe400080006ff */
[----:B------:R-:W-:Y:S01]  /*0a40*/  USHF.L.U32 UR4, UR4, 0x1, URZ ;  /* 0x0000000104047899 */ /* 0x000fe200080006ff */
[----:B------:R-:W-:Y:S01]  /*0a50*/  ELECT P1, URZ, PT ;  /* 0x0000000000ff782f */ /* 0x000fe20003820000 */
[----:B------:R-:W2:Y:S10]  /*0a60*/  FENCE.VIEW.ASYNC.S ;  /* 0x00000000000073c6 */ /* 0x000eb40000000000 */
[----:B--2---:R2:W3:Y:S01]  /*0a70*/  SYNCS.EXCH.64 URZ, [UR6+0x110], UR4 ;  /* 0x0001100406ff75b2 */ /* 0x0044e20008000100 */
[----:B------:R2:W1:Y:S01]  /*0a80*/  SYNCS.EXCH.64 URZ, [UR6+0x118], UR4 ;  /* 0x0001180406ff75b2 */ /* 0x0004620008000100 */
[----:B------:R-:W-:Y:S01]  /*0a90*/  NOP ;  /* 0x0000000000007918 */ /* 0x000fe20000000000 */
.L_x_12:
[----:B------:R-:W4:Y:S01]  /*0aa0*/  SHFL.IDX PT, R0, R51, RZ, 0x1f ;  /* 0x00001fff33007589 */ /* 0x000f2200000e0000 */
[----:B------:R-:W-:Y:S01]  /*0ab0*/  NOP ;  /* 0x0000000000007918 */ /* 0x000fe20000000000 */
[----:B----4-:R-:W-:-:S13]  /*0ac0*/  ISETP.NE.AND P1, PT, R0, 0x4, PT ;  /* 0x000000040000780c */ /* 0x010fda0003f25270 */
[----:B------:R-:W-:Y:S05]  /*0ad0*/  @P1 BRA `(.L_x_13) ;  /* 0x0000000000481947 */ /* 0x000fea0003800000 */
[----:B--23--:R-:W-:Y:S01]  /*0ae0*/  UMOV UR4, 0x720 ;  /* 0x0000072000047882 */ /* 0x00cfe20000000000 */
[----:B------:R-:W-:Y:S01]  /*0af0*/  UMOV UR6, 0x400 ;  /* 0x0000040000067882 */ /* 0x000fe20000000000 */
[----:B------:R-:W-:Y:S01]  /*0b00*/  USEL UR4, UR4, 0x620, UP5 ;  /* 0x0000062004047887 */ /* 0x000fe2000a800000 */
        /* <DEDUP_REMOVED lines=9> */
[----:B------:R-:W2:Y:S02]  /*0ba0*/  FENCE.VIEW.ASYNC.S ;  /* 0x00000000000073c6 */ /* 0x000ea40000000000 */
[----:B--2---:R4:W2:Y:S08]  /*0bb0*/  SYNCS.EXCH.64 URZ, [UR6+0x120], UR8 ;  /* 0x0001200806ff75b2 */ /* 0x0048b00008000100 */
[----:B------:R4:W3:Y:S01]  /*0bc0*/  SYNCS.EXCH.64 URZ, [UR6+0x130], UR4 ;  /* 0x0001300406ff75b2 */ /* 0x0008e20008000100 */
[----:B------:R4:W1:Y:S01]  /*0bd0*/  SYNCS.EXCH.64 URZ, [UR6+0x128], UR8 ;  /* 0x0001280806ff75b2 */ /* 0x0008620008000100 */
[----:B------:R4:W1:Y:S02]  /*0be0*/  SYNCS.EXCH.64 URZ, [UR6+0x138], UR4 ;  /* 0x0001380406ff75b2 */ /* 0x0008640008000100 */
[----:B----4-:R-:W-:Y:S01]  /*0bf0*/  NOP ;  /* 0x0000000000007918 */ /* 0x010fe20000000000 */
.L_x_13:
[----:B------:R-:W4:Y:S01]  /*0c00*/  SHFL.IDX PT, R0, R51, RZ, 0x1f ;  /* 0x00001fff33007589 */ /* 0x000f2200000e0000 */
[----:B------:R-:W-:Y:S01]  /*0c10*/  NOP ;  /* 0x0000000000007918 */ /* 0x000fe20000000000 */
[----:B----4-:R-:W-:-:S13]  /*0c20*/  ISETP.NE.AND P1, PT, R0, 0x5, PT ;  /* 0x000000050000780c */ /* 0x010fda0003f25270 */
[----:B------:R-:W-:Y:S05]  /*0c30*/  @P1 BRA `(.L_x_14) ;  /* 0x0000000000541947 */ /* 0x000fea0003800000 */
[----:B--23--:R-:W-:Y:S01]  /*0c40*/  UMOV UR4, 0x400 ;  /* 0x0000040000047882 */ /* 0x00cfe20000000000 */
        /* <DEDUP_REMOVED lines=14> */
[----:B------:R4:W1:Y:S01]  /*0d30*/  SYNCS.EXCH.64 URZ, [UR4+0x168], UR8 ;  /* 0x0001680804ff75b2 */ /* 0x0008620008000100 */
[----:B------:R4:W1:Y:S01]  /*0d40*/  SYNCS.EXCH.64 URZ, [UR4+0x150], UR6 ;  /* 0x0001500604ff75b2 */ /* 0x0008620008000100 */
[----:B------:R4:W1:Y:S01]  /*0d50*/  SYNCS.EXCH.64 URZ, [UR4+0x170], UR8 ;  /* 0x0001700804ff75b2 */ /* 0x0008620008000100 */
[----:B------:R4:W1:Y:S01]  /*0d60*/  SYNCS.EXCH.64 URZ, [UR4+0x158], UR6 ;  /* 0x0001580604ff75b2 */ /* 0x0008620008000100 */
[----:B------:R4:W1:Y:S02]  /*0d70*/  SYNCS.EXCH.64 URZ, [UR4+0x178], UR8 ;  /* 0x0001780804ff75b2 */ /* 0x0008640008000100 */
[----:B----4-:R-:W-:Y:S01]  /*0d80*/  NOP ;  /* 0x0000000000007918 */ /* 0x010fe20000000000 */
.L_x_14:
[----:B------:R-:W4:Y:S01]  /*0d90*/  SHFL.IDX PT, R0, R51, RZ, 0x1f ;  /* 0x00001fff33007589 */ /* 0x000f2200000e0000 */
[----:B------:R-:W-:Y:S01]  /*0da0*/  ISETP.NE.OR P0, PT, RZ, UR25, !P0 ;  /* 0x00000019ff007c0c */ /* 0x000fe2000c705670 */
[----:B------:R-:W-:Y:S01]  /*0db0*/  NOP ;  /* 0x0000000000007918 */ /* 0x000fe20000000000 */
[----:B----4-:R-:W-:-:S13]  /*0dc0*/  ISETP.NE.AND P1, PT, R0, 0x3, PT ;  /* 0x000000030000780c */ /* 0x010fda0003f25270 */
[----:B------:R-:W-:Y:S05]  /*0dd0*/  @P1 BRA `(.L_x_15) ;  /* 0x0000000000341947 */ /* 0x000fea0003800000 */
[----:B--23--:R-:W-:Y:S01]  /*0de0*/  UMOV UR4, 0x400 ;  /* 0x0000040000047882 */ /* 0x00cfe20000000000 */
[----:B------:R-:W-:Y:S01]  /*0df0*/  UMOV UR6, 0x20 ;  /* 0x0000002000067882 */ /* 0x000fe20000000000 */
[----:B------:R-:W-:Y:S02]  /*0e00*/  ULEA UR4, UR47, UR4, 0x18 ;  /* 0x000000042f047291 */ /* 0x000fe4000f8ec0ff */
[----:B------:R-:W-:-:S04]  /*0e10*/  UIADD3 UR6, UPT, UPT, -UR6, 0x100000, URZ ;  /* 0x0010000006067890 */ /* 0x000fc8000fffe1ff */
[----:B------:R-:W-:Y:S02]  /*0e20*/  USHF.L.U32 UR7, UR6, 0xb, URZ ;  /* 0x0000000b06077899 */ /* 0x000fe400080006ff */
[----:B------:R-:W-:Y:S01]  /*0e30*/  USHF.L.U32 UR6, UR6, 0x1, URZ ;  /* 0x0000000106067899 */ /* 0x000fe200080006ff */
[----:B------:R-:W-:Y:S01]  /*0e40*/  ELECT P1, URZ, PT ;  /* 0x0000000000ff782f */ /* 0x000fe20003820000 */
[----:B------:R-:W2:Y:S10]  /*0e50*/  FENCE.VIEW.ASYNC.S ;  /* 0x00000000000073c6 */ /* 0x000eb40000000000 */
[----:B--2---:R4:W2:Y:S01]  /*0e60*/  SYNCS.EXCH.64 URZ, [UR4+0x180], UR6 ;  /* 0x0001800604ff75b2 */ /* 0x0048a20008000100 */
[----:B------:R4:W3:Y:S01]  /*0e70*/  SYNCS.EXCH.64 URZ, [UR4+0x190], UR6 ;  /* 0x0001900604ff75b2 */ /* 0x0008e20008000100 */
[----:B------:R4:W1:Y:S01]  /*0e80*/  SYNCS.EXCH.64 URZ, [UR4+0x188], UR6 ;  /* 0x0001880604ff75b2 */ /* 0x0008620008000100 */
[----:B------:R4:W1:Y:S02]  /*0e90*/  SYNCS.EXCH.64 URZ, [UR4+0x198], UR6 ;  /* 0x0001980604ff75b2 */ /* 0x0008640008000100 */
[----:B----4-:R-:W-:Y:S01]  /*0ea0*/  NOP ;  /* 0x0000000000007918 */ /* 0x010fe20000000000 */
.L_x_15:
[----:B------:R-:W-:Y:S01]  /*0eb0*/  VOTEU.ALL UP0, P0 ;  /* 0x0000000000ff7886 */ /* 0x000fe20000000000 */
[----:B--23--:R-:W-:Y:S01]  /*0ec0*/  UMOV UR4, 0x20 ;  /* 0x0000002000047882 */ /* 0x00cfe20000000000 */
[----:B------:R-:W2:Y:S01]  /*0ed0*/  LDCU UR34, c[0x0][0x36c] ;  /* 0x00006d80ff2277ac */ /* 0x000ea20008000800 */
[----:B------:R-:W-:Y:S01]  /*0ee0*/  NOP ;  /* 0x0000000000007918 */ /* 0x000fe20000000000 */
[----:B------:R-:W-:Y:S01]  /*0ef0*/  LOP3.LUT R0, R61, 0x1f, RZ, 0xc0, !PT ;  /* 0x0000001f3d007812 */ /* 0x000fe200078ec0ff */
[----:B------:R-:W-:Y:S01]  /*0f00*/  @!UP0 UMOV UR6, 0x400 ;  /* 0x0000040000068882 */ /* 0x000fe20000000000 */
[----:B------:R-:W-:-:S04]  /*0f10*/  @!UP0 UIADD3 UR4, UPT, UPT, -UR4, 0x100000, URZ ;  /* 0x0010000004048890 */ /* 0x000fc8000fffe1ff */
[----:B------:R-:W-:Y:S02]  /*0f20*/  @!UP0 USHF.L.U32 UR5, UR4, 0xb, URZ ;  /* 0x0000000b04058899 */ /* 0x000fe400080006ff */
[----:B------:R-:W-:Y:S02]  /*0f30*/  @!UP0 USHF.L.U32 UR4, UR4, 0x1, URZ ;  /* 0x0000000104048899 */ /* 0x000fe400080006ff */
[----:B------:R-:W-:Y:S01]  /*0f40*/  @!UP0 ULEA UR6, UR47, UR6, 0x18 ;  /* 0x000000062f068291 */ /* 0x000fe2000f8ec0ff */
[----:B------:R-:W-:Y:S01]  /*0f50*/  VOTEU.ALL UP0, P0 ;  /* 0x0000000000ff7886 */ /* 0x000fe20000000000 */
[----:B------:R-:W-:Y:S02]  /*0f60*/  UISETP.NE.AND UP6, UPT, UR25, URZ, UPT ;  /* 0x000000ff1900728c */ /* 0x000fe4000bfc5270 */
[----:B--2---:R-:W-:Y:S01]  /*0f70*/  UISETP.EQ.U32.AND UP1, UPT, UR34, 0x1, UPT ;  /* 0x000000012200788c */ /* 0x004fe2000bf22070 */
[----:B------:R-:W2:Y:S07]  /*0f80*/  FENCE.VIEW.ASYNC.S ;  /* 0x00000000000073c6 */ /* 0x000eae0000000000 */
[----:B--2---:R2:W3:Y:S01]  /*0f90*/  @!UP0 SYNCS.EXCH.64 URZ, [UR6+0x1a0], UR4 ;  /* 0x0001a00406ff85b2 */ /* 0x0044e20008000100 */
[----:B------:R-:W-:Y:S05]  /*0fa0*/  BRA.U !UP1, `(.L_x_16) ;  /* 0x0000000109087547 */ /* 0x000fea000b800000 */
[----:B-1-3--:R-:W-:Y:S01]  /*0fb0*/  UCGABAR_ARV ;  /* 0x00000000000079c7 */ /* 0x00afe20008000000 */
[----:B------:R-:W-:Y:S05]  /*0fc0*/  BRA `(.L_x_17) ;  /* 0x0000000000047947 */ /* 0x000fea0003800000 */
.L_x_16:
[----:B-1-3--:R-:W-:Y:S01]  /*0fd0*/  NOP ;  /* 0x0000000000007918 */ /* 0x00afe20000000000 */
.L_x_17:
[----:B------:R-:W1:Y:S01]  /*0fe0*/  S2UR UR28, SR_CTAID.Y ;  /* 0x00000000001c79c3 */ /* 0x000e620000002600 */
[----:B------:R-:W-:-:S05]  /*0ff0*/  CS2R.32 R52, SR_CgaSize ;  /* 0x0000000000347805 */ /* 0x000fca0000008a00 */
[----:B------:R-:W-:-:S05]  /*1000*/  IMAD R52, R52, -0xa0, RZ ;  /* 0xffffff6034347824 */ /* 0x000fca00078e02ff */
[----:B--2---:R-:W-:-:S14]  /*1010*/  R2UR UR4, R52 ;  /* 0x00000000340472ca */ /* 0x004fdc00000e0000 */
[----:B------:R-:W2:Y:S01]  /*1020*/  LDCU UR4, c[0x0][UR4+0x2b4] ;  /* 0x00005680040477ac */ /* 0x000ea20008000800 */
[----:B------:R-:W-:-:S05]  /*1030*/  CS2R.32 R52, SR_CgaSize ;  /* 0x0000000000347805 */ /* 0x000fca0000008a00 */
[----:B------:R-:W-:-:S05]  /*1040*/  IMAD R52, R52, -0xa0, RZ ;  /* 0xffffff6034347824 */ /* 0x000fca00078e02ff */
[----:B------:R-:W-:-:S14]  /*1050*/  R2UR UR5, R52 ;  /* 0x00000000340572ca */ /* 0x000fdc00000e0000 */
[----:B------:R-:W3:Y:S01]  /*1060*/  LDCU UR5, c[0x0][UR5+0x2b0] ;  /* 0x00005600050577ac */ /* 0x000ee20008000800 */
[----:B------:R-:W4:Y:S01]  /*1070*/  S2UR UR31, SR_CTAID.X ;  /* 0x00000000001f79c3 */ /* 0x000f220000002500 */
[----:B------:R-:W-:-:S05]  /*1080*/  CS2R.32 R52, SR_CgaSize ;  /* 0x0000000000347805 */ /* 0x000fca0000008a00 */
[----:B------:R-:W-:-:S05]  /*1090*/  IMAD R52, R52, -0xa0, RZ ;  /* 0xffffff6034347824 */ /* 0x000fca00078e02ff */
[----:B------:R-:W-:-:S14]  /*10a0*/  R2UR UR8, R52 ;  /* 0x00000000340872ca */ /* 0x000fdc00000e0000 */
[----:B------:R-:W3:Y:S01]  /*10b0*/  LDCU UR8, c[0x0][UR8+0x2a4] ;  /* 0x00005480080877ac */ /* 0x000ee20008000800 */
[----:B------:R-:W-:-:S05]  /*10c0*/  CS2R.32 R52, SR_CgaSize ;  /* 0x0000000000347805 */ /* 0x000fca0000008a00 */
[----:B------:R-:W-:-:S05]  /*10d0*/  IMAD R52, R52, -0xa0, RZ ;  /* 0xffffff6034347824 */ /* 0x000fca00078e02ff */
[----:B------:R-:W-:-:S14]  /*10e0*/  R2UR UR63, R52 ;  /* 0x00000000343f72ca */ /* 0x000fdc00000e0000 */
[----:B------:R-:W3:Y:S01]  /*10f0*/  LDCU UR63, c[0x0][UR63+0x2a0] ;  /* 0x000054003f3f77ac */ /* 0x000ee20008000800 */
[----:B------:R-:W-:Y:S02]  /*1100*/  USHF.R.U32.HI UR12, URZ, 0x1, UR47 ;  /* 0x00000001ff0c7899 */ /* 0x000fe4000801162f */
[----:B------:R-:W-:Y:S02]  /*1110*/  USHF.R.U32.HI UR11, URZ, 0x2, UR47 ;  /* 0x00000002ff0b7899 */ /* 0x000fe4000801162f */
[----:B------:R-:W-:Y:S02]  /*1120*/  USHF.L.U32 UR27, UR47, 0x9, URZ ;  /* 0x000000092f1b7899 */ /* 0x000fe400080006ff */
[----:B------:R-:W-:Y:S01]  /*1130*/  USHF.L.U32 UR26, UR47, 0xa, URZ ;  /* 0x0000000a2f1a7899 */ /* 0x000fe200080006ff */
[----:B-1----:R-:W-:Y:S01]  /*1140*/  I2FP.F32.U32 R2, UR28 ;  /* 0x0000001c00027c45 */ /* 0x002fe20008201000 */
[----:B------:R-:W1:Y:S04]  /*1150*/  LDCU UR29, c[0x0][0xb24] ;  /* 0x00016480ff1d77ac */ /* 0x000e680008000800 */
[----:B--2---:R-:W-:Y:S01]  /*1160*/  FMUL R2, R2, UR4 ;  /* 0x0000000402027c20 */ /* 0x004fe20008400000 */
[----:B------:R-:W-:Y:S01]  /*1170*/  ULOP3.LUT UR4, UR48, 0x4, UR47, 0xf8, !UPT ;  /* 0x0000000430047892 */ /* 0x000fe2000f8ef82f */
[----:B----4-:R-:W-:Y:S01]  /*1180*/  I2FP.F32.U32 R3, UR31 ;  /* 0x0000001f00037c45 */ /* 0x010fe20008201000 */
[----:B------:R-:W2:Y:S03]  /*1190*/  LDCU UR45, c[0x0][0xb24] ;  /* 0x00016480ff2d77ac */ /* 0x000ea60008000800 */
[----:B------:R-:W4:Y:S01]  /*11a0*/  F2I.U32.TRUNC.NTZ R2, R2 ;  /* 0x0000000200027305 */ /* 0x000f22000020f000 */
[----:B---3--:R-:W-:Y:S01]  /*11b0*/  FMUL R3, R3, UR5 ;  /* 0x0000000503037c20 */ /* 0x008fe20008400000 */
[----:B------:R-:W-:-:S02]  /*11c0*/  UISETP.GT.U32.AND UP0, UPT, UR4, 0xffff, UPT ;  /* 0x0000ffff0400788c */ /* 0x000fc4000bf04070 */
[----:B------:R-:W-:Y:S02]  /*11d0*/  ULOP3.LUT UR5, UR47, 0x3, URZ, 0xc0, !UPT ;  /* 0x000000032f057892 */ /* 0x000fe4000f8ec0ff */
[----:B------:R-:W-:Y:S02]  /*11e0*/  USEL UR21, UR4, 0xffff, !UP0 ;  /* 0x0000ffff04157887 */ /* 0x000fe4000c000000 */
[----:B------:R-:W3:Y:S01]  /*11f0*/  F2I.U32.TRUNC.NTZ R3, R3 ;  /* 0x0000000300037305 */ /* 0x000ee2000020f000 */
[----:B------:R-:W-:Y:S01]  /*1200*/  UISETP.GT.U32.AND UP1, UPT, UR5, 0xffff, UPT ;  /* 0x0000ffff0500788c */ /* 0x000fe2000bf24070 */
[----:B------:R-:W1:Y:S01]  /*1210*/  LDCU UR33, c[0x0][0xb30] ;  /* 0x00016600ff2177ac */ /* 0x000e620008000800 */
[----:B----4-:R-:W-:Y:S02]  /*1220*/  R2UR UR7, R2 ;  /* 0x00000000020772ca */ /* 0x010fe400000e0000 */
[----:B------:R-:W-:Y:S01]  /*1230*/  USEL UR24, UR5, 0xffff, !UP1 ;  /* 0x0000ffff05187887 */ /* 0x000fe2000c800000 */
[----:B------:R-:W-:Y:S01]  /*1240*/  PRMT R2, RZ, 0x7610, R2 ;  /* 0x00007610ff027816 */ /* 0x000fe20000000002 */
[----:B------:R-:W-:Y:S01]  /*1250*/  UMOV UR13, 0x11 ;  /* 0x00000011000d7882 */ /* 0x000fe20000000000 */
[----:B------:R-:W-:Y:S01]  /*1260*/  UMOV UR14, 0x5 ;  /* 0x00000005000e7882 */ /* 0x000fe20000000000 */
[----:B---3--:R-:W-:-:S02]  /*1270*/  R2UR UR6, R3 ;  /* 0x00000000030672ca */ /* 0x008fc400000e0000 */
[----:B------:R-:W-:-:S05]  /*1280*/  PRMT R3, RZ, 0x7610, R3 ;  /* 0x00007610ff037816 */ /* 0x000fca0000000003 */
[----:B------:R-:W-:-:S04]  /*1290*/  UIADD3 UR4, UPT, UPT, -UR7, URZ, URZ ;  /* 0x000000ff07047290 */ /* 0x000fc8000fffe1ff */
[----:B------:R-:W-:Y:S02]  /*12a0*/  UIMAD UR4, UR8, UR4, UR28 ;  /* 0x00000004080472a4 */ /* 0x000fe4000f8e021c */
[----:B------:R-:W-:-:S04]  /*12b0*/  UIADD3 UR5, UPT, UPT, -UR6, URZ, URZ ;  /* 0x000000ff06057290 */ /* 0x000fc8000fffe1ff */
[----:B------:R-:W-:Y:S01]  /*12c0*/  IMAD.U32 R52, RZ, RZ, UR4 ;  /* 0x00000004ff347e24 */ /* 0x000fe2000f8e00ff */
[----:B------:R-:W-:Y:S01]  /*12d0*/  UIMAD UR63, UR63, UR5, UR31 ;  /* 0x000000053f3f72a4 */ /* 0x000fe2000f8e021f */
[----:B-12---:R-:W-:Y:S11]  /*12e0*/  BRA.U UP6, `(.L_x_18) ;  /* 0x0000000106687547 */ /* 0x006ff6000b800000 */
[----:B------:R-:W-:Y:S01]  /*12f0*/  R2UR UR15, R52 ;  /* 0x00000000340f72ca */ /* 0x000fe200000e0000 */
[----:B------:R-:W-:Y:S02]  /*1300*/  ULOP3.LUT UR4, UR63, 0x2, URZ, 0x3c, !UPT ;  /* 0x000000023f047892 */ /* 0x000fe4000f8e3cff */
[----:B------:R-:W-:-:S10]  /*1310*/  ULOP3.LUT UR10, UR63, 0xfffffffe, URZ, 0xc0, !UPT ;  /* 0xfffffffe3f0a7892 */ /* 0x000fd4000f8ec0ff */
[----:B------:R-:W-:Y:S02]  /*1320*/  UISETP.NE.AND UP0, UPT, UR15, URZ, UPT ;  /* 0x000000ff0f00728c */ /* 0x000fe4000bf05270 */
[----:B------:R-:W-:Y:S02]  /*1330*/  UISETP.NE.AND UP2, UPT, UR15, 0x1, UPT ;  /* 0x000000010f00788c */ /* 0x000fe4000bf45270 */
[----:B------:R-:W-:Y:S02]  /*1340*/  UISETP.GT.U32.AND UP4, UPT, UR63, 0x1, UP0 ;  /* 0x000000013f00788c */ /* 0x000fe40008784070 */
[----:B------:R-:W-:Y:S02]  /*1350*/  UISETP.GT.U32.AND UP3, UPT, UR63, 0x1, UP2 ;  /* 0x000000013f00788c */ /* 0x000fe40009764070 */
[----:B------:R-:W-:Y:S02]  /*1360*/  UISETP.GT.U32.AND UP1, UPT, UR4, 0x1, UP0 ;  /* 0x000000010400788c */ /* 0x000fe40008724070 */
[----:B------:R-:W-:-:S02]  /*1370*/  UISETP.GT.U32.AND UP0, UPT, UR4, 0x1, UP2 ;  /* 0x000000010400788c */ /* 0x000fc40009704070 */
[----:B------:R-:W-:Y:S02]  /*1380*/  USEL UR6, URZ, 0x1, UP4 ;  /* 0x00000001ff067887 */ /* 0x000fe4000a000000 */
[----:B------:R-:W-:Y:S02]  /*1390*/  USEL UR5, URZ, 0x10, UP3 ;  /* 0x00000010ff057887 */ /* 0x000fe40009800000 */
[----:B------:R-:W-:Y:S02]  /*13a0*/  USEL UR4, URZ, 0x2, UP4 ;  /* 0x00000002ff047887 */ /* 0x000fe4000a000000 */
[----:B------:R-:W-:Y:S02]  /*13b0*/  USEL UR9, URZ, 0x20, UP3 ;  /* 0x00000020ff097887 */ /* 0x000fe40009800000 */
[----:B------:R-:W-:Y:S02]  /*13c0*/  USEL UR8, URZ, 0x4, UP1 ;  /* 0x00000004ff087887 */ /* 0x000fe40008800000 */
[----:B------:R-:W-:-:S02]  /*13d0*/  UIADD3 UR4, UPT, UPT, UR4, UR5, UR6 ;  /* 0x0000000504047290 */ /* 0x000fc4000fffe006 */
[----:B------:R-:W-:Y:S02]  /*13e0*/  USEL UR6, URZ, 0x8, UP1 ;  /* 0x00000008ff067887 */ /* 0x000fe40008800000 */
[----:B------:R-:W-:Y:S02]  /*13f0*/  USEL UR7, URZ, 0x40, UP0 ;  /* 0x00000040ff077887 */ /* 0x000fe40008000000 */
[----:B------:R-:W-:Y:S02]  /*1400*/  UIADD3 UR5, UPT, UPT, UR8, UR9, UR4 ;  /* 0x0000000908057290 */ /* 0x000fe4000fffe004 */
[----:B------:R-:W-:Y:S02]  /*1410*/  ULEA UR4, UR15, UR10, 0x2 ;  /* 0x0000000a0f047291 */ /* 0x000fe4000f8e10ff */
[----:B------:R-:W-:Y:S02]  /*1420*/  USEL UR8, URZ, 0x80, UP0 ;  /* 0x00000080ff087887 */ /* 0x000fe40008000000 */
[----:B------:R-:W-:-:S03]  /*1430*/  UIADD3 UR5, UPT, UPT, UR6, UR7, UR5 ;  /* 0x0000000706057290 */ /* 0x000fc6000fffe005 */
[----:B------:R-:W-:Y:S01]  /*1440*/  UMOV UR6, 0x3 ;  /* 0x0000000300067882 */ /* 0x000fe20000000000 */
[----:B------:R-:W-:Y:S02]  /*1450*/  UIADD3 UR5, UPT, UPT, UR5, UR8, URZ ;  /* 0x0000000805057290 */ /* 0x000fe4000fffe0ff */
[----:B------:R-:W-:-:S04]  /*1460*/  USHF.L.U32 UR4, UR6, UR4, URZ ;  /* 0x0000000406047299 */ /* 0x000fc800080006ff */
[----:B------:R-:W-:Y:S02]  /*1470*/  MOV R3, UR5 ;  /* 0x0000000500037c02 */ /* 0x000fe40008000f00 */
[----:B------:R-:W-:-:S07]  /*1480*/  IMAD.U32 R2, RZ, RZ, UR4 ;  /* 0x00000004ff027e24 */ /* 0x000fce000f8e00ff */
.L_x_18:
[----:B------:R-:W1:Y:S01]  /*1490*/  S2UR UR36, SR_CTAID.Z ;  /* 0x00000000002479c3 */ /* 0x000e620000002700 */
[----:B------:R-:W-:Y:S02]  /*14a0*/  UISETP.GE.AND UP0, UPT, UR29, 0x1, UPT ;  /* 0x000000011d00788c */ /* 0x000fe4000bf06270 */
[----:B------:R-:W-:Y:S02]  /*14b0*/  ULOP3.LUT UR24, UR24, 0xffff, URZ, 0xc0, !UPT ;  /* 0x0000ffff18187892 */ /* 0x000fe4000f8ec0ff */
[----:B------:R-:W-:Y:S02]  /*14c0*/  ULOP3.LUT UR21, UR21, 0xffff, URZ, 0xc0, !UPT ;  /* 0x0000ffff15157892 */ /* 0x000fe4000f8ec0ff */
[----:B------:R-:W-:Y:S02]  /*14d0*/  UISETP.NE.AND UP3, UPT, UR25, 0x2, UPT ;  /* 0x000000021900788c */ /* 0x000fe4000bf65270 */
[----:B------:R-:W-:Y:S02]  /*14e0*/  ULOP3.LUT UR32, UR12, 0x1, URZ, 0xc0, !UPT ;  /* 0x000000010c207892 */ /* 0x000fe4000f8ec0ff */
[----:B------:R-:W-:-:S02]  /*14f0*/  ULOP3.LUT UR44, UR11, 0x1, URZ, 0xc0, !UPT ;  /* 0x000000010b2c7892 */ /* 0x000fc4000f8ec0ff */
[----:B------:R-:W-:Y:S02]  /*1500*/  ULOP3.LUT UR27, UR27, 0x800, URZ, 0xc0, !UPT ;  /* 0x000008001b1b7892 */ /* 0x000fe4000f8ec0ff */
[----:B------:R-:W-:Y:S02]  /*1510*/  ULOP3.LUT UR26, UR26, 0x800, URZ, 0xc0, !UPT ;  /* 0x000008001a1a7892 */ /* 0x000fe4000f8ec0ff */
[----:B------:R-:W-:Y:S02]  /*1520*/  USHF.L.U32 UR24, UR13, UR24, URZ ;  /* 0x000000180d187299 */ /* 0x000fe400080006ff */
[----:B------:R-:W-:Y:S01]  /*1530*/  USHF.L.U32 UR21, UR14, UR21, URZ ;  /* 0x000000150e157299 */ /* 0x000fe200080006ff */
[----:B------:R-:W-:Y:S01]  /*1540*/  UMOV UR20, UR31 ;  /* 0x0000001f00147c82 */ /* 0x000fe20008000000 */
[----:B------:R-:W-:Y:S10]  /*1550*/  BRA.U !UP0, `(.L_x_19) ;  /* 0x0000000108d47547 */ /* 0x000ff4000b800000 */
[----:B------:R-:W2:Y:S01]  /*1560*/  LDCU.128 UR12, c[0x0][0xb10] ;  /* 0x00016200ff0c77ac */ /* 0x000ea20008000c00 */
[----:B------:R-:W3:Y:S01]  /*1570*/  LDCU UR6, c[0x0][0x370] ;  /* 0x00006e00ff0677ac */ /* 0x000ee20008000800 */
[----:B------:R-:W4:Y:S01]  /*1580*/  LDCU UR5, c[0x0][0x374] ;  /* 0x00006e80ff0577ac */ /* 0x000f220008000800 */
[----:B------:R-:W1:Y:S01]  /*1590*/  LDCU UR30, c[0x0][0xb0c] ;  /* 0x00016180ff1e77ac */ /* 0x000e620008000800 */
[----:B------:R-:W1:Y:S01]  /*15a0*/  LDCU UR4, c[0x0][0xb20] ;  /* 0x00016400ff0477ac */ /* 0x000e620008000800 */
[----:B------:R-:W1:Y:S01]  /*15b0*/  LDCU.64 UR8, c[0x0][0xb28] ;  /* 0x00016500ff0877ac */ /* 0x000e620008000a00 */
[----:B--2---:R-:W-:Y:S02]  /*15c0*/  UISETP.NE.AND UP0, UPT, UR14, 0x1, UPT ;  /* 0x000000010e00788c */ /* 0x004fe4000bf05270 */
[----:B----4-:R-:W-:Y:S02]  /*15d0*/  UIMAD.WIDE.U32 UR10, UR5, UR15, URZ ;  /* 0x0000000f050a72a5 */ /* 0x010fe4000f8e00ff */
[----:B---3--:R-:W-:-:S02]  /*15e0*/  UIMAD.WIDE.U32 UR18, UR6, UR12, URZ ;  /* 0x0000000c061272a5 */ /* 0x008fc4000f8e00ff */
[----:B-1----:R-:W-:Y:S02]  /*15f0*/  UISETP.NE.AND UP1, UPT, UR30, 0x1, UPT ;  /* 0x000000011e00788c */ /* 0x002fe4000bf25270 */
[----:B------:R-:W-:Y:S01]  /*1600*/  UISETP.NE.AND UP2, UPT, UR29, 0x1, UPT ;  /* 0x000000011d00788c */ /* 0x000fe2000bf45270 */
[----:B------:R-:W-:Y:S02]  /*1610*/  UMOV UR10, UR11 ;  /* 0x0000000b000a7c82 */ /* 0x000fe40008000000 */
[----:B------:R-:W-:Y:S01]  /*1620*/  UMOV UR18, UR19 ;  /* 0x0000001300127c82 */ /* 0x000fe20008000000 */
[----:B------:R-:W-:Y:S02]  /*1630*/  @UP0 USHF.R.U32.HI UR5, URZ, UR4, UR10 ;  /* 0x00000004ff050299 */ /* 0x000fe4000801160a */
[----:B------:R-:W-:Y:S02]  /*1640*/  UIMAD.WIDE.U32 UR22, UR28, UR15, URZ ;  /* 0x0000000f1c1672a5 */ /* 0x000fe4000f8e00ff */
[----:B------:R-:W-:-:S02]  /*1650*/  UIMAD.WIDE.U32 UR10, UR5, UR8, URZ ;  /* 0x00000008050a72a5 */ /* 0x000fc4000f8e00ff */
[----:B------:R-:W-:Y:S02]  /*1660*/  @UP1 USHF.R.U32.HI UR6, URZ, UR13, UR18 ;  /* 0x0000000dff061299 */ /* 0x000fe40008011612 */
[----:B------:R-:W-:Y:S02]  /*1670*/  UIMAD.WIDE.U32 UR16, UR31, UR12, URZ ;  /* 0x0000000c1f1072a5 */ /* 0x000fe4000f8e00ff */
[----:B------:R-:W-:Y:S01]  /*1680*/  UIMAD.WIDE.U32 UR18, UR6, UR8, URZ ;  /* 0x00000008061272a5 */ /* 0x000fe2000f8e00ff */
[----:B------:R-:W-:Y:S01]  /*1690*/  UMOV UR22, UR23 ;  /* 0x0000001700167c82 */ /* 0x000fe20008000000 */
[----:B------:R-:W-:Y:S01]  /*16a0*/  UMOV UR10, UR11 ;  /* 0x0000000b000a7c82 */ /* 0x000fe20008000000 */
[----:B------:R-:W-:Y:S02]  /*16b0*/  USHF.R.U32.HI UR22, URZ, UR4, UR22 ;  /* 0x00000004ff167299 */ /* 0x000fe40008011616 */
[----:B------:R-:W-:Y:S02]  /*16c0*/  @UP2 USHF.R.U32.HI UR5, URZ, UR9, UR10 ;  /* 0x00000009ff052299 */ /* 0x000fe4000801160a */
[----:B------:R-:W-:Y:S01]  /*16d0*/  UMOV UR7, UR19 ;  /* 0x0000001300077c82 */ /* 0x000fe20008000000 */
[----:B------:R-:W-:Y:S01]  /*16e0*/  UMOV UR16, UR17 ;  /* 0x0000001100107c82 */ /* 0x000fe20008000000 */
[----:B------:R-:W-:-:S02]  /*16f0*/  @UP2 USHF.R.U32.HI UR6, URZ, UR9, UR7 ;  /* 0x00000009ff062299 */ /* 0x000fc40008011607 */
[----:B------:R-:W-:Y:S02]  /*1700*/  USHF.R.U32.HI UR16, URZ, UR13, UR16 ;  /* 0x0000000dff107299 */ /* 0x000fe40008011610 */
[----:B------:R-:W-:Y:S02]  /*1710*/  USEL UR4, UR28, UR22, !UP0 ;  /* 0x000000161c047287 */ /* 0x000fe4000c000000 */
[----:B------:R-:W-:Y:S02]  /*1720*/  UIMAD UR7, UR5, UR29, URZ ;  /* 0x0000001d050772a4 */ /* 0x000fe4000f8e02ff */
[----:B------:R-:W-:Y:S02]  /*1730*/  USEL UR5, UR31, UR16, !UP1 ;  /* 0x000000101f057287 */ /* 0x000fe4000c800000 */
[----:B------:R-:W-:Y:S02]  /*1740*/  UIMAD UR12, UR6, UR29, URZ ;  /* 0x0000001d060c72a4 */ /* 0x000fe4000f8e02ff */
[----:B------:R-:W-:-:S02]  /*1750*/  UISETP.GE.AND UP0, UPT, UR4, UR7, UPT ;  /* 0x000000070400728c */ /* 0x000fc4000bf06270 */
[----:B------:R-:W-:Y:S02]  /*1760*/  UIMAD.WIDE.U32 UR10, UR4, UR8, URZ ;  /* 0x00000008040a72a5 */ /* 0x000fe4000f8e00ff */
[----:B------:R-:W-:Y:S02]  /*1770*/  UISETP.GE.OR UP0, UPT, UR5, UR12, UP0 ;  /* 0x0000000c0500728c */ /* 0x000fe40008706670 */
[----:B------:R-:W-:Y:S02]  /*1780*/  UIMAD.WIDE.U32 UR12, UR5, UR8, URZ ;  /* 0x00000008050c72a5 */ /* 0x000fe4000f8e00ff */
[----:B------:R-:W-:Y:S01]  /*1790*/  UIADD3 UR10, UPT, UPT, -UR4, URZ, URZ ;  /* 0x000000ff040a7290 */ /* 0x000fe2000fffe1ff */
[----:B------:R-:W-:Y:S01]  /*17a0*/  UMOV UR8, UR11 ;  /* 0x0000000b00087c82 */ /* 0x000fe20008000000 */
[----:B------:R-:W-:Y:S02]  /*17b0*/  UIADD3 UR20, UPT, UPT, -UR5, URZ, URZ ;  /* 0x000000ff05147290 */ /* 0x000fe4000fffe1ff */
[----:B------:R-:W-:-:S03]  /*17c0*/  USHF.R.U32.HI UR8, URZ, UR9, UR8 ;  /* 0x00000009ff087299 */ /* 0x000fc60008011608 */
[----:B------:R-:W-:Y:S01]  /*17d0*/  @!UP0 UMOV UR7, UR13 ;  /* 0x0000000d00078c82 */ /* 0x000fe20008000000 */
[----:B------:R-:W-:Y:S02]  /*17e0*/  UIMAD UR28, UR14, UR10, UR28 ;  /* 0x0000000a0e1c72a4 */ /* 0x000fe4000f8e021c */
[----:B------:R-:W-:Y:S02]  /*17f0*/  USEL UR8, UR4, UR8, !UP2 ;  /* 0x0000000804087287 */ /* 0x000fe4000d000000 */
[----:B------:R-:W-:Y:S02]  /*1800*/  @!UP0 USHF.R.U32.HI UR7, URZ, UR9, UR7 ;  /* 0x00000009ff078299 */ /* 0x000fe40008011607 */
[----:B------:R-:W-:Y:S02]  /*1810*/  UIADD3 UR9, UPT, UPT, -UR8, URZ, URZ ;  /* 0x000000ff08097290 */ /* 0x000fe4000fffe1ff */
[----:B------:R-:W-:Y:S02]  /*1820*/  @!UP0 USEL UR7, UR5, UR7, !UP2 ;  /* 0x0000000705078287 */ /* 0x000fe4000d000000 */
[----:B------:R-:W-:-:S02]  /*1830*/  UIMAD UR9, UR29, UR9, UR4 ;  /* 0x000000091d0972a4 */ /* 0x000fc4000f8e0204 */
[----:B------:R-:W-:Y:S02]  /*1840*/  @!UP0 UIADD3 UR8, UPT, UPT, UR8, -UR7, URZ ;  /* 0x8000000708088290 */ /* 0x000fe4000fffe0ff */
[----:B------:R-:W-:Y:S02]  /*1850*/  @!UP0 UIMAD UR6, UR9, UR6, UR7 ;  /* 0x00000006090682a4 */ /* 0x000fe4000f8e0207 */
[----:B------:R-:W-:Y:S02]  /*1860*/  @!UP0 UIMAD UR4, UR8, UR29, UR5 ;  /* 0x0000001d080482a4 */ /* 0x000fe4000f8e0205 */
[----:B------:R-:W-:Y:S02]  /*1870*/  UIMAD UR20, UR30, UR20, UR31 ;  /* 0x000000141e1472a4 */ /* 0x000fe4000f8e021f */
[----:B------:R-:W-:Y:S01]  /*1880*/  UIMAD UR28, UR4, UR14, UR28 ;  /* 0x0000000e041c72a4 */ /* 0x000fe2000f8e021c */
[----:B------:R-:W-:Y:S02]  /*1890*/  @!UP0 UMOV UR5, UR6 ;  /* 0x0000000600058c82 */ /* 0x000fe40008000000 */
[----:B------:R-:W-:-:S12]  /*18a0*/  UIMAD UR20, UR5, UR30, UR20 ;  /* 0x0000001e051472a4 */ /* 0x000fd8000f8e0214 */
.L_x_19:
[----:B------:R-:W-:-:S09]  /*18b0*/  UISETP.NE.AND UP0, UPT, UR33, 0x1, UPT ;  /* 0x000000012100788c */ /* 0x000fd2000bf05270 */
[----:B------:R-:W-:Y:S05]  /*18c0*/  BRA.U UP0, `(.L_x_20) ;  /* 0x0000000100447547 */ /* 0x000fea000b800000 */
[----:B------:R-:W2:Y:S01]  /*18d0*/  LDCU.128 UR8, c[0x0][0xb10] ;  /* 0x00016200ff0877ac */ /* 0x000ea20008000c00 */
[----:B------:R-:W3:Y:S01]  /*18e0*/  LDCU UR12, c[0x0][0xb0c] ;  /* 0x00016180ff0c77ac */ /* 0x000ee20008000800 */
[----:B------:R-:W4:Y:S01]  /*18f0*/  LDCU UR13, c[0x0][0xb20] ;  /* 0x00016400ff0d77ac */ /* 0x000f220008000800 */
[----:B--2---:R-:W-:Y:S02]  /*1900*/  UIMAD.WIDE.U32 UR6, UR20, UR8, URZ ;  /* 0x00000008140672a5 */ /* 0x004fe4000f8e00ff */
[----:B------:R-:W-:Y:S02]  /*1910*/  UIMAD.WIDE.U32 UR4, UR28, UR11, URZ ;  /* 0x0000000b1c0472a5 */ /* 0x000fe4000f8e00ff */
[----:B---3--:R-:W-:Y:S02]  /*1920*/  UISETP.NE.AND UP1, UPT, UR12, 0x1, UPT ;  /* 0x000000010c00788c */ /* 0x008fe4000bf25270 */
[----:B------:R-:W-:Y:S01]  /*1930*/  UISETP.NE.AND UP0, UPT, UR10, 0x1, UPT ;  /* 0x000000010a00788c */ /* 0x000fe2000bf05270 */
[----:B------:R-:W-:-:S02]  /*1940*/  UMOV UR6, UR7 ;  /* 0x0000000700067c82 */ /* 0x000fc40008000000 */
[----:B------:R-:W-:Y:S01]  /*1950*/  UMOV UR4, UR5 ;  /* 0x0000000500047c82 */ /* 0x000fe20008000000 */
[----:B------:R-:W-:Y:S02]  /*1960*/  USHF.R.U32.HI UR9, URZ, UR9, UR6 ;  /* 0x00000009ff097299 */ /* 0x000fe40008011606 */
[----:B----4-:R-:W-:Y:S02]  /*1970*/  USHF.R.U32.HI UR4, URZ, UR13, UR4 ;  /* 0x0000000dff047299 */ /* 0x010fe40008011604 */
[----:B------:R-:W-:Y:S02]  /*1980*/  USEL UR5, UR20, UR9, !UP1 ;  /* 0x0000000914057287 */ /* 0x000fe4000c800000 */
[----:B------:R-:W-:-:S04]  /*1990*/  USEL UR4, UR28, UR4, !UP0 ;  /* 0x000000041c047287 */ /* 0x000fc8000c000000 */
[----:B------:R-:W-:Y:S02]  /*19a0*/  UIADD3 UR6, UPT, UPT, -UR4, UR5, URZ ;  /* 0x0000000504067290 */ /* 0x000fe4000fffe1ff */
[----:B------:R-:W-:Y:S02]  /*19b0*/  UIADD3 UR4, UPT, UPT, UR4, -UR5, URZ ;  /* 0x8000000504047290 */ /* 0x000fe4000fffe0ff */
[----:B------:R-:W-:Y:S02]  /*19c0*/  UIMAD UR28, UR6, UR10, UR28 ;  /* 0x0000000a061c72a4 */ /* 0x000fe4000f8e021c */
[----:B------:R-:W-:-:S12]  /*19d0*/  UIMAD UR20, UR4, UR12, UR20 ;  /* 0x0000000c041472a4 */ /* 0x000fd8000f8e0214 */
.L_x_20:
[----:B------:R-:W-:-:S09]  /*19e0*/  UISETP.EQ.U32.AND UP0, UPT, UR34, 0x1, UPT ;  /* 0x000000012200788c */ /* 0x000fd2000bf02070 */
[----:B------:R-:W-:Y:S05]  /*19f0*/  BRA.U !UP0, `(.L_x_21) ;  /* 0x00000001080c7547 */ /* 0x000fea000b800000 */
[----:B------:R-:W-:Y:S01]  /*1a00*/  UCGABAR_WAIT ;  /* 0x0000000000007dc7 */ /* 0x000fe20008000000 */
[----:B------:R-:W-:Y:S01]  /*1a10*/  CCTL.IVALL ;  /* 0x00000000ff00798f */ /* 0x000fe20002000000 */
[----:B------:R-:W-:Y:S05]  /*1a20*/  BRA `(.L_x_22) ;  /* 0x0000000000047947 */ /* 0x000fea0003800000 */
.L_x_21:
[----:B------:R-:W-:Y:S06]  /*1a30*/  BAR.SYNC.DEFER_BLOCKING 0x0 ;  /* 0x0000000000007b1d */ /* 0x000fec0000010000 */
.L_x_22:
[----:B------:R-:W-:Y:S05]  /*1a40*/  BRA.U UP3, `(.L_x_23) ;  /* 0x00000019034c7547 */ /* 0x000fea000b800000 */
[----:B------:R-:W2:Y:S01]  /*1a50*/  LDCU UR6, c[0x0][0x38c] ;  /* 0x00007180ff0677ac */ /* 0x000ea20008000800 */
[----:B------:R-:W-:Y:S01]  /*1a60*/  PLOP3.LUT P1, PT, PT, PT, UP5, 0x80, 0x8 ;  /* 0x000000000008781c */ /* 0x000fe20003f2f058 */
[----:B------:R-:W-:Y:S01]  /*1a70*/  IMAD.MOV.U32 R12, RZ, RZ, 0x1 ;  /* 0x00000001ff0c7424 */ /* 0x000fe200078e00ff */
[----:B------:R-:W-:Y:S01]  /*1a80*/  ISETP.NE.AND P2, PT, R0, RZ, P3 ;  /* 0x000000ff0000720c */ /* 0x000fe20001f45270 */
[----:B------:R-:W-:Y:S01]  /*1a90*/  USHF.L.U32 UR7, UR31, 0x6, URZ ;  /* 0x000000061f077899 */ /* 0x000fe200080006ff */
[----:B------:R-:W-:Y:S01]  /*1aa0*/  PLOP3.LUT P1, PT, P1, PT, PT, 0x8, 0x80 ;  /* 0x000000000080781c */ /* 0x000fe20000f2e170 */
[----:B------:R-:W-:Y:S01]  /*1ab0*/  UISETP.NE.AND UP1, UPT, UR25, URZ, UPT ;  /* 0x000000ff1900728c */ /* 0x000fe2000bf25270 */
[----:B------:R-:W-:Y:S01]  /*1ac0*/  CS2R R10, SRZ ;  /* 0x00000000000a7805 */ /* 0x000fe2000001ff00 */
[----:B------:R-:W-:Y:S01]  /*1ad0*/  IMAD.MOV.U32 R9, RZ, RZ, RZ ;  /* 0x000000ffff097224 */ /* 0x000fe200078e00ff */
[----:B------:R-:W3:Y:S01]  /*1ae0*/  LDCU UR40, c[0x0][0x370] ;  /* 0x00006e00ff2877ac */ /* 0x000ee20008000800 */
[----:B------:R-:W-:Y:S01]  /*1af0*/  IMAD.MOV.U32 R8, RZ, RZ, 0x1 ;  /* 0x00000001ff087424 */ /* 0x000fe200078e00ff */
[----:B------:R-:W-:Y:S01]  /*1b00*/  USEL UR25, UR46, 0x2, UP1 ;  /* 0x000000022e197887 */ /* 0x000fe20008800000 */
[----:B------:R-:W4:Y:S01]  /*1b10*/  LDCU.64 UR30, c[0x0][0x348] ;  /* 0x00006900ff1e77ac */ /* 0x000f220008000a00 */
[----:B--2---:R-:W-:-:S02]  /*1b20*/  UIADD3 UR5, UPT, UPT, UR6, 0x3f, URZ ;  /* 0x0000003f06057890 */ /* 0x004fc4000fffe0ff */
[----:B------:R-:W-:Y:S02]  /*1b30*/  UIADD3 UR49, UPT, UPT, UR6, 0x7e, URZ ;  /* 0x0000007e06317890 */ /* 0x000fe4000fffe0ff */
[----:B------:R-:W-:Y:S01]  /*1b40*/  USHF.R.S32.HI UR4, URZ, 0x1f, UR5 ;  /* 0x0000001fff047899 */ /* 0x000fe20008011405 */
[----:B------:R-:W2:Y:S03]  /*1b50*/  LDCU UR39, c[0x0][0x374] ;  /* 0x00006e80ff2777ac */ /* 0x000ea60008000800 */
[----:B------:R-:W-:Y:S02]  /*1b60*/  ULEA.HI UR4, UR4, UR5, URZ, 0x6 ;  /* 0x0000000504047291 */ /* 0x000fe4000f8f30ff */
[----:B------:R-:W-:Y:S02]  /*1b70*/  ULOP3.LUT UR5, UR7, 0x40, URZ, 0xc0, !UPT ;  /* 0x0000004007057892 */ /* 0x000fe4000f8ec0ff */
[----:B------:R-:W-:-:S02]  /*1b80*/  USHF.R.S32.HI UR42, URZ, 0x6, UR4 ;  /* 0x00000006ff2a7899 */ /* 0x000fc40008011404 */
[----:B------:R-:W-:Y:S02]  /*1b90*/  UIADD3 UR4, UPT, UPT, UR6, -0x1, URZ ;  /* 0xffffffff06047890 */ /* 0x000fe4000fffe0ff */
[----:B------:R-:W-:Y:S02]  /*1ba0*/  UISETP.LT.U32.AND UP0, UPT, UR42, 0xd, UPT ;  /* 0x0000000d2a00788c */ /* 0x000fe4000bf01070 */
[----:B------:R-:W-:Y:S02]  /*1bb0*/  UISETP.GE.U32.AND UP2, UPT, UR4, -0x7f, UPT ;  /* 0xffffff810400788c */ /* 0x000fe4000bf46070 */
[----:B------:R-:W-:Y:S02]  /*1bc0*/  USEL UR41, UR42, 0xd, UP0 ;  /* 0x0000000d2a297887 */ /* 0x000fe40008000000 */
[----:B------:R-:W-:Y:S02]  /*1bd0*/  ULEA UR48, UR32, UR5, 0x5 ;  /* 0x0000000520307291 */ /* 0x000fe4000f8e28ff */
[----:B------:R-:W-:-:S02]  /*1be0*/  UIADD3 UR4, UPT, UPT, UR41, -0x1, URZ ;  /* 0xffffffff29047890 */ /* 0x000fc4000fffe0ff */
[----:B------:R-:W-:Y:S02]  /*1bf0*/  ULEA UR44, UR44, UR5, 0x5 ;  /* 0x000000052c2c7291 */ /* 0x000fe4000f8e28ff */
[----:B------:R-:W-:Y:S02]  /*1c00*/  UIADD3 UR46, UPT, UPT, UR42, -UR41, URZ ;  /* 0x800000292a2e7290 */ /* 0x000fe4000fffe0ff */
[----:B------:R-:W-:Y:S01]  /*1c10*/  @UP2 UIADD3 UR4, UPT, UPT, UR41, URZ, URZ ;  /* 0x000000ff29042290 */ /* 0x000fe2000fffe0ff */
[----:B------:R-:W-:-:S03]  /*1c20*/  UMOV UR7, URZ ;  /* 0x000000ff00077c82 */ /* 0x000fc60008000000 */
[----:B------:R-:W-:Y:S02]  /*1c30*/  UIADD3 UR29, UPT, UPT, UR4, 0x1, URZ ;  /* 0x00000001041d7890 */ /* 0x000fe4000fffe0ff */
[----:B--234-:R-:W-:-:S12]  /*1c40*/  UIADD3 UR43, UPT, UPT, -UR4, URZ, URZ ;  /* 0x000000ff042b7290 */ /* 0x01cfd8000fffe1ff */
.L_x_43:
[----:B------:R-:W-:Y:S01]  /*1c50*/  UISETP.NE.AND UP0, UPT, UR47, URZ, UPT ;  /* 0x000000ff2f00728c */ /* 0x000fe2000bf05270 */
[----:B------:R-:W2:Y:S08]  /*1c60*/  S2UR UR47, SR_CgaCtaId ;  /* 0x00000000002f79c3 */ /* 0x000eb00000008800 */
[----:B------:R-:W-:Y:S05]  /*1c70*/  BRA.U UP0, `(.L_x_24) ;  /* 0x0000000100347547 */ /* 0x000fea000b800000 */
[----:B------:R-:W3:Y:S01]  /*1c80*/  S2R R0, SR_CgaCtaId ;  /* 0x0000000000007919 */ /* 0x000ee20000008800 */
[----:B------:R-:W-:-:S04]  /*1c90*/  MOV R2, 0x400 ;  /* 0x0000040000027802 */ /* 0x000fc80000000f00 */
[----:B---3--:R-:W-:Y:S02]  /*1ca0*/  LEA R0, R0, R2, 0x18 ;  /* 0x0000000200007211 */ /* 0x008fe400078ec0ff */
[----:B------:R-:W-:-:S03]  /*1cb0*/  SHF.L.U32 R2, R8, 0x1f, RZ ;  /* 0x0000001f08027819 */ /* 0x000fc600000006ff */
[----:B------:R-:W-:-:S04]  /*1cc0*/  IMAD R0, R9, 0x8, R0 ;  /* 0x0000000809007824 */ /* 0x000fc800078e0200 */
[----:B------:R-:W3:Y:S02]  /*1cd0*/  SYNCS.PHASECHK.TRANS64.TRYWAIT P0, [R0+URZ+0x190], R2 ;  /* 0x00019002000075a7 */ /* 0x000ee400080011ff */
[----:B---3--:R-:W-:Y:S05]  /*1ce0*/  @!P0 BRA `(.L_x_25) ;  /* 0x0000007800348947 */ /* 0x008fea0003800000 */
.L_x_159:
[----:B------:R-:W-:Y:S01]  /*1cf0*/  VIADD R9, R9, 0x1 ;  /* 0x0000000109097836 */ /* 0x000fe20000000000 */
[----:B------:R3:W-:Y:S04]  /*1d00*/  SYNCS.ARRIVE.TRANS64.A1T0 RZ, [R0+URZ+0x180], RZ ;  /* 0x000180ff00ff79a7 */ /* 0x0007e800081000ff */
[----:B------:R-:W-:-:S04]  /*1d10*/  ISETP.NE.AND P0, PT, R9, 0x2, PT ;  /* 0x000000020900780c */ /* 0x000fc80003f05270 */
[----:B------:R-:W-:Y:S02]  /*1d20*/  SEL R9, R9, RZ, P0 ;  /* 0x000000ff09097207 */ /* 0x000fe40000000000 */
[----:B---3--:R-:W-:-:S04]  /*1d30*/  SEL R0, RZ, 0x1, P0 ;  /* 0x00000001ff007807 */ /* 0x008fc80000000000 */
[----:B------:R-:W-:-:S07]  /*1d40*/  LOP3.LUT R8, R8, R0, RZ, 0x3c, !PT ;  /* 0x0000000008087212 */ /* 0x000fce00078e3cff */
.L_x_24:
[----:B------:R-:W-:Y:S01]  /*1d50*/  UMOV UR6, 0x400 ;  /* 0x0000040000067882 */ /* 0x000fe20000000000 */
[----:B------:R-:W-:Y:S01]  /*1d60*/  SHF.L.U32 R0, R12, 0x1f, RZ ;  /* 0x0000001f0c007819 */ /* 0x000fe200000006ff */
[----:B--2---:R-:W-:Y:S02]  /*1d70*/  ULEA UR6, UR47, UR6, 0x18 ;  /* 0x000000062f067291 */ /* 0x004fe4000f8ec0ff */
[----:B------:R-:W-:Y:S02]  /*1d80*/  UISETP.GE.U32.AND UP0, UPT, UR49, 0x7f, UPT ;  /* 0x0000007f3100788c */ /* 0x000fe4000bf06070 */
[----:B------:R-:W-:Y:S02]  /*1d90*/  ULEA UR4, UR7, UR6, 0x3 ;  /* 0x0000000607047291 */ /* 0x000fe4000f8e18ff */
[----:B------:R-:W-:Y:S01]  /*1da0*/  ULEA UR11, UR28, UR48, 0x7 ;  /* 0x000000301c0b7291 */ /* 0x000fe2000f8e38ff */
[----:B------:R-:W-:-:S06]  /*1db0*/  UMOV UR13, URZ ;  /* 0x000000ff000d7c82 */ /* 0x000fcc0008000000 */
[----:B------:R2:W3:Y:S01]  /*1dc0*/  SYNCS.PHASECHK.TRANS64.TRYWAIT P0, [UR4+0x68], R0 ;  /* 0x00006800ff0075a7 */ /* 0x0004e20008001104 */
[----:B------:R-:W-:-:S04]  /*1dd0*/  ULEA.HI UR4, UR20, UR20, URZ, 0x1 ;  /* 0x0000001414047291 */ /* 0x000fc8000f8f08ff */
[----:B------:R-:W-:-:S04]  /*1de0*/  USHF.L.U32 UR4, UR4, 0x6, URZ ;  /* 0x0000000604047899 */ /* 0x000fc800080006ff */
[----:B------:R-:W-:-:S04]  /*1df0*/  ULOP3.LUT UR35, UR4, 0xffffff80, URZ, 0xc0, !UPT ;  /* 0xffffff8004237892 */ /* 0x000fc8000f8ec0ff */
[----:B------:R-:W-:Y:S01]  /*1e00*/  UIADD3 UR35, UPT, UPT, UR44, UR35, URZ ;  /* 0x000000232c237290 */ /* 0x000fe2000fffe0ff */
[----:B------:R-:W-:Y:S11]  /*1e10*/  BRA.U !UP0, `(.L_x_26) ;  /* 0x0000000108d47547 */ /* 0x000ff6000b800000 */
[----:B------:R-:W-:Y:S01]  /*1e20*/  UMOV UR18, UR43 ;  /* 0x0000002b00127c82 */ /* 0x000fe20008000000 */
[----:B------:R-:W-:Y:S01]  /*1e30*/  UMOV UR4, UR7 ;  /* 0x0000000700047c82 */ /* 0x000fe20008000000 */
[----:B------:R-:W-:-:S05]  /*1e40*/  UMOV UR34, URZ ;  /* 0x000000ff00227c82 */ /* 0x000fca0008000000 */
.L_x_32:
[----:B------:R-:W-:Y:S01]  /*1e50*/  ULEA UR33, UR4, UR6, 0x3 ;  /* 0x0000000604217291 */ /* 0x000fe2000f8e18ff */
[----:B------:R-:W-:Y:S01]  /*1e60*/  @P3 MOV R2, 0x8000 ;  /* 0x0000800000023802 */ /* 0x000fe20000000f00 */
[----:B-1-3--:R-:W-:Y:S10]  /*1e70*/  @P0 BRA `(.L_x_27) ;  /* 0x00000000000c0947 */ /* 0x00aff40003800000 */
[----:B------:R-:W-:-:S04]  /*1e80*/  SHF.L.U32 R3, R12, 0x1f, RZ ;  /* 0x0000001f0c037819 */ /* 0x000fc800000006ff */
[----:B------:R-:W3:Y:S02]  /*1e90*/  SYNCS.PHASECHK.TRANS64.TRYWAIT P0, [UR33+0x68], R3 ;  /* 0x00006803ff0075a7 */ /* 0x000ee40008001121 */
[----:B---3--:R-:W-:Y:S05]  /*1ea0*/  @!P0 BRA `(.L_x_28) ;  /* 0x0000007400d88947 */ /* 0x008fea0003800000 */
.L_x_27:
[----:B------:R3:W-:Y:S01]  /*1eb0*/  @P3 SYNCS.ARRIVE.TRANS64 RZ, [UR33], R2 ;  /* 0x00000002ffff39a7 */ /* 0x0007e20008000021 */
[----:B------:R-:W-:Y:S02]  /*1ec0*/  ULOP3.LUT UR5, UR25, 0x2, URZ, 0xfc, !UPT ;  /* 0x0000000219057892 */ /* 0x000fe4000f8efcff */
[----:B------:R-:W-:Y:S02]  /*1ed0*/  UIADD3 UR18, UPT, UPT, UR18, 0x1, URZ ;  /* 0x0000000112127890 */ /* 0x000fe4000fffe0ff */
[----:B------:R-:W-:Y:S02]  /*1ee0*/  UISETP.NE.AND UP0, UPT, UR5, 0x2, UPT ;  /* 0x000000020500788c */ /* 0x000fe4000bf05270 */
[----:B------:R-:W-:-:S07]  /*1ef0*/  UISETP.NE.AND UP2, UPT, UR18, 0x1, UPT ;  /* 0x000000011200788c */ /* 0x000fce000bf45270 */
[----:B------:R-:W-:Y:S05]  /*1f00*/  BRA.U UP0, `(.L_x_29) ;  /* 0x0000000100047547 */ /* 0x000fea000b800000 */
[----:B-1----:R-:W-:Y:S05]  /*1f10*/  BPT.TRAP 0x1 ;  /* 0x000000040000795c */ /* 0x002fea0000300000 */
.L_x_29:
[----:B------:R-:W-:Y:S04]  /*1f20*/  BSSY.RECONVERGENT B0, `(.L_x_30) ;  /* 0x0000003000007945 */ /* 0x000fe80003800200 */
[----:B------:R-:W-:Y:S05]  /*1f30*/  @!P2 BRA `(.L_x_31) ;  /* 0x000000000004a947 */ /* 0x000fea0003800000 */
[----:B-1----:R-:W-:Y:S05]  /*1f40*/  BPT.TRAP 0x1 ;  /* 0x000000040000795c */ /* 0x002fea0000300000 */
.L_x_31:
[----:B-1----:R-:W-:Y:S05]  /*1f50*/  BSYNC.RECONVERGENT B0 ;  /* 0x0000000000007941 */ /* 0x002fea0003800200 */
.L_x_30:
[----:B------:R-:W-:Y:S02]  /*1f60*/  UIADD3 UR5, UPT, UPT, UR4, 0x1, URZ ;  /* 0x0000000104057890 */ /* 0x000fe4000fffe0ff */
[----:B------:R-:W-:Y:S02]  /*1f70*/  USHF.L.U32 UR4, UR4, 0xc, URZ ;  /* 0x0000000c04047899 */ /* 0x000fe400080006ff */
[----:B------:R-:W-:Y:S02]  /*1f80*/  UISETP.NE.AND UP0, UPT, UR5, 0xd, UPT ;  /* 0x0000000d0500788c */ /* 0x000fe4000bf05270 */
[----:B------:R-:W-:Y:S02]  /*1f90*/  ULOP3.LUT UR32, UR27, UR4, URZ, 0xfc, !UPT ;  /* 0x000000041b207292 */ /* 0x000fe4000f8efcff */
[----:B------:R-:W-:Y:S02]  /*1fa0*/  USEL UR8, URZ, 0x1, UP0 ;  /* 0x00000001ff087887 */ /* 0x000fe40008000000 */
[----:B------:R-:W-:-:S02]  /*1fb0*/  USEL UR7, UR5, URZ, UP0 ;  /* 0x000000ff05077287 */ /* 0x000fc40008000000 */
[----:B------:R-:W-:Y:S02]  /*1fc0*/  UIADD3 UR16, UP1, UPT, UR30, 0x80, URZ ;  /* 0x000000801e107890 */ /* 0x000fe4000ff3e0ff */
[----:B------:R-:W-:Y:S01]  /*1fd0*/  ULEA UR5, UR7, UR6, 0x3 ;  /* 0x0000000607057291 */ /* 0x000fe2000f8e18ff */
[----:B------:R-:W-:Y:S01]  /*1fe0*/  LOP3.LUT R12, R12, UR8, RZ, 0x3c, !PT ;  /* 0x000000080c0c7c12 */ /* 0x000fe2000f8e3cff */
[----:B------:R-:W-:Y:S02]  /*1ff0*/  ULOP3.LUT UR8, UR26, UR4, URZ, 0xfc, !UPT ;  /* 0x000000041a087292 */ /* 0x000fe4000f8efcff */
[----:B------:R-:W-:Y:S01]  /*2000*/  ULEA UR32, UR32, UR6, 0x1 ;  /* 0x0000000620207291 */ /* 0x000fe2000f8e08ff */
[----:B--2---:R-:W-:Y:S01]  /*2010*/  SHF.L.U32 R0, R12, 0x1f, RZ ;  /* 0x0000001f0c007819 */ /* 0x004fe200000006ff */
[----:B------:R-:W-:Y:S02]  /*2020*/  UIADD3 UR14, UP0, UPT, UR30, 0x180, URZ ;  /* 0x000001801e0e7890 */ /* 0x000fe4000ff1e0ff */
[----:B------:R-:W-:Y:S01]  /*2030*/  ULEA UR8, UR8, UR6, 0x1 ;  /* 0x0000000608087291 */ /* 0x000fe2000f8e08ff */
[----:B------:R4:W1:Y:S01]  /*2040*/  SYNCS.PHASECHK.TRANS64.TRYWAIT P0, [UR5+0x68], R0 ;  /* 0x00006800ff0075a7 */ /* 0x0008620008001105 */
[----:B------:R-:W-:-:S02]  /*2050*/  ULOP3.LUT UR33, UR33, 0xfefffff8, URZ, 0xc0, !UPT ;  /* 0xfefffff821217892 */ /* 0x000fc4000f8ec0ff */
[----:B------:R-:W-:Y:S02]  /*2060*/  UIADD3.X UR17, UPT, UPT, URZ, UR31, URZ, UP1, !UPT ;  /* 0x0000001fff117290 */ /* 0x000fe40008ffe4ff */
[----:B------:R-:W-:Y:S02]  /*2070*/  UIADD3 UR32, UPT, UPT, UR32, 0x4300, URZ ;  /* 0x0000430020207890 */ /* 0x000fe4000fffe0ff */
[----:B------:R-:W-:Y:S02]  /*2080*/  UPRMT UR5, URZ, 0x5410, UR24 ;  /* 0x00005410ff057896 */ /* 0x000fe40008000018 */
[----:B------:R-:W-:Y:S02]  /*2090*/  UIADD3 UR8, UPT, UPT, UR8, 0x1e300, URZ ;  /* 0x0001e30008087890 */ /* 0x000fe4000fffe0ff */
[----:B------:R-:W-:Y:S02]  /*20a0*/  UIADD3.X UR15, UPT, UPT, URZ, UR31, URZ, UP0, !UPT ;  /* 0x0000001fff0f7290 */ /* 0x000fe400087fe4ff */
[----:B------:R-:W-:Y:S01]  /*20b0*/  UPRMT UR4, URZ, 0x5410, UR21 ;  /* 0x00005410ff047896 */ /* 0x000fe20008000015 */
[----:B------:R-:W-:Y:S01]  /*20c0*/  UMOV UR22, 0x0 ;  /* 0x0000000000167882 */ /* 0x000fe20000000000 */
[----:B------:R-:W-:Y:S01]  /*20d0*/  UMOV UR23, 0x10000000 ;  /* 0x1000000000177882 */ /* 0x000fe20000000000 */
[----:B------:R-:W-:Y:S01]  /*20e0*/  UMOV UR10, UR34 ;  /* 0x00000022000a7c82 */ /* 0x000fe20008000000 */
[----:B------:R-:W-:Y:S01]  /*20f0*/  UMOV UR12, UR36 ;  /* 0x00000024000c7c82 */ /* 0x000fe20008000000 */
[----:B------:R-:W-:Y:S01]  /*2100*/  UMOV UR9, UR33 ;  /* 0x0000002100097c82 */ /* 0x000fe20008000000 */
[----:B------:R2:W-:Y:S01]  /*2110*/  UTMALDG.3D.MULTICAST.2CTA [UR32], [UR16], UR5, desc[UR22] ;  /* 0x00001620100073b4 */ /* 0x0005e20008211805 */
[----:B------:R-:W-:-:S02]  /*2120*/  UMOV UR13, UR29 ;  /* 0x0000001d000d7c82 */ /* 0x000fc40008000000 */
[----:B------:R3:W-:Y:S01]  /*2130*/  UTMALDG.3D.MULTICAST.2CTA [UR8], [UR14], UR4, desc[UR22] ;  /* 0x000016080e0073b4 */ /* 0x0007e20008211804 */
[----:B--2---:R-:W-:Y:S01]  /*2140*/  UIADD3 UR34, UPT, UPT, UR34, 0x40, URZ ;  /* 0x0000004022227890 */ /* 0x004fe2000fffe0ff */
[----:B---3--:R-:W-:Y:S01]  /*2150*/  UMOV UR4, UR7 ;  /* 0x0000000700047c82 */ /* 0x008fe20008000000 */
[----:B----4-:R-:W-:Y:S10]  /*2160*/  BRA.U UP2, `(.L_x_32) ;  /* 0xfffffffd02387547 */ /* 0x010ff4000b83ffff */
.L_x_26:
[----:B------:R-:W-:Y:S01]  /*2170*/  ULEA UR4, UR7, UR6, 0x3 ;  /* 0x0000000607047291 */ /* 0x000fe2000f8e18ff */
[----:B--2---:R-:W-:Y:S01]  /*2180*/  SHF.L.U32 R0, R12, 0x1f, RZ ;  /* 0x0000001f0c007819 */ /* 0x004fe200000006ff */
[----:B------:R-:W-:Y:S01]  /*2190*/  @!P1 SYNCS.ARRIVE.TRANS64.A1T0 RZ, [UR6+0x118], RZ ;  /* 0x000118ffffff99a7 */ /* 0x000fe20008100006 */
[----:B------:R-:W-:-:S06]  /*21a0*/  UISETP.GT.AND UP0, UPT, UR42, UR41, UPT ;  /* 0x000000292a00728c */ /* 0x000fcc000bf04270 */
[----:B-1-3--:R1:W2:Y:S03]  /*21b0*/  SYNCS.PHASECHK.TRANS64.TRYWAIT P0, [UR4+0x68], R0 ;  /* 0x00006800ff0075a7 */ /* 0x00a2a60008001104 */
[----:B------:R-:W-:Y:S05]  /*21c0*/  BRA.U !UP0, `(.L_x_33) ;  /* 0x0000000108d47547 */ /* 0x000fea000b800000 */
[----:B------:R-:W-:Y:S01]  /*21d0*/  UIADD3 UR28, UPT, UPT, UR46, UR13, URZ ;  /* 0x0000000d2e1c7290 */ /* 0x000fe2000fffe0ff */
[----:B------:R-:W-:-:S11]  /*21e0*/  UMOV UR4, UR7 ;  /* 0x0000000700047c82 */ /* 0x000fd60008000000 */
.L_x_39:
[----:B------:R-:W-:Y:S01]  /*21f0*/  ULEA UR17, UR4, UR6, 0x3 ;  /* 0x0000000604117291 */ /* 0x000fe2000f8e18ff */
[----:B--2---:R-:W-:Y:S01]  /*2200*/  @P3 MOV R2, 0x8000 ;  /* 0x0000800000023802 */ /* 0x004fe20000000f00 */
[----:B--2-4-:R-:W-:Y:S10]  /*2210*/  @P0 BRA `(.L_x_34) ;  /* 0x00000000000c0947 */ /* 0x014ff40003800000 */
[----:B------:R-:W-:-:S04]  /*2220*/  SHF.L.U32 R3, R12, 0x1f, RZ ;  /* 0x0000001f0c037819 */ /* 0x000fc800000006ff */
[----:B------:R-:W2:Y:S02]  /*2230*/  SYNCS.PHASECHK.TRANS64.TRYWAIT P0, [UR17+0x68], R3 ;  /* 0x00006803ff0075a7 */ /* 0x000ea40008001111 */
[----:B--2---:R-:W-:Y:S05]  /*2240*/  @!P0 BRA `(.L_x_35) ;  /* 0x0000007400088947 */ /* 0x004fea0003800000 */
.L_x_34:
[----:B------:R2:W-:Y:S01]  /*2250*/  @P3 SYNCS.ARRIVE.TRANS64 RZ, [UR17], R2 ;  /* 0x00000002ffff39a7 */ /* 0x0005e20008000011 */
[----:B------:R-:W-:-:S04]  /*2260*/  ULOP3.LUT UR5, UR25, 0x2, URZ, 0xfc, !UPT ;  /* 0x0000000219057892 */ /* 0x000fc8000f8efcff */
[----:B------:R-:W-:-:S09]  /*2270*/  UISETP.NE.AND UP0, UPT, UR5, 0x2, UPT ;  /* 0x000000020500788c */ /* 0x000fd2000bf05270 */
[----:B------:R-:W-:Y:S05]  /*2280*/  BRA.U UP0, `(.L_x_36) ;  /* 0x0000000100047547 */ /* 0x000fea000b800000 */
[----:B------:R-:W-:Y:S05]  /*2290*/  BPT.TRAP 0x1 ;  /* 0x000000040000795c */ /* 0x000fea0000300000 */
.L_x_36:
[----:B------:R-:W-:Y:S04]  /*22a0*/  BSSY.RECONVERGENT B0, `(.L_x_37) ;  /* 0x0000003000007945 */ /* 0x000fe80003800200 */
[----:B------:R-:W-:Y:S05]  /*22b0*/  @!P2 BRA `(.L_x_38) ;  /* 0x000000000004a947 */ /* 0x000fea0003800000 */
[----:B------:R-:W-:Y:S05]  /*22c0*/  BPT.TRAP 0x1 ;  /* 0x000000040000795c */ /* 0x000fea0000300000 */
.L_x_38:
[----:B------:R-:W-:Y:S05]  /*22d0*/  BSYNC.RECONVERGENT B0 ;  /* 0x0000000000007941 */ /* 0x000fea0003800200 */
.L_x_37:
[----:B------:R-:W-:Y:S02]  /*22e0*/  UIADD3 UR5, UPT, UPT, UR4, 0x1, URZ ;  /* 0x0000000104057890 */ /* 0x000fe4000fffe0ff */
[----:B------:R-:W-:Y:S02]  /*22f0*/  USHF.L.U32 UR4, UR4, 0xc, URZ ;  /* 0x0000000c04047899 */ /* 0x000fe400080006ff */
[----:B------:R-:W-:Y:S02]  /*2300*/  UISETP.NE.AND UP0, UPT, UR5, 0xd, UPT ;  /* 0x0000000d0500788c */ /* 0x000fe4000bf05270 */
[----:B------:R-:W-:Y:S02]  /*2310*/  USHF.L.U32 UR18, UR13, 0x6, URZ ;  /* 0x000000060d127899 */ /* 0x000fe400080006ff */
[----:B------:R-:W-:Y:S02]  /*2320*/  USEL UR8, URZ, 0x1, UP0 ;  /* 0x00000001ff087887 */ /* 0x000fe40008000000 */
[----:B------:R-:W-:-:S02]  /*2330*/  USEL UR7, UR5, URZ, UP0 ;  /* 0x000000ff05077287 */ /* 0x000fc40008000000 */
[----:B------:R-:W-:Y:S02]  /*2340*/  UIADD3 UR22, UP0, UPT, UR30, 0x180, URZ ;  /* 0x000001801e167890 */ /* 0x000fe4000ff1e0ff */
[----:B------:R-:W-:Y:S01]  /*2350*/  ULEA UR5, UR7, UR6, 0x3 ;  /* 0x0000000607057291 */ /* 0x000fe2000f8e18ff */
[----:B------:R-:W-:Y:S01]  /*2360*/  LOP3.LUT R12, R12, UR8, RZ, 0x3c, !PT ;  /* 0x000000080c0c7c12 */ /* 0x000fe2000f8e3cff */
[----:B------:R-:W-:Y:S02]  /*2370*/  UIADD3 UR13, UPT, UPT, UR13, 0x1, URZ ;  /* 0x000000010d0d7890 */ /* 0x000fe4000fffe0ff */
[----:B------:R-:W-:Y:S01]  /*2380*/  UIADD3 UR14, UP1, UPT, UR30, 0x80, URZ ;  /* 0x000000801e0e7890 */ /* 0x000fe2000ff3e0ff */
[----:B-1----:R-:W-:Y:S01]  /*2390*/  SHF.L.U32 R0, R12, 0x1f, RZ ;  /* 0x0000001f0c007819 */ /* 0x002fe200000006ff */
[----:B------:R-:W-:Y:S02]  /*23a0*/  UIADD3.X UR23, UPT, UPT, URZ, UR31, URZ, UP0, !UPT ;  /* 0x0000001fff177290 */ /* 0x000fe400087fe4ff */
[----:B------:R-:W-:Y:S01]  /*23b0*/  UISETP.NE.AND UP0, UPT, UR13, UR28, UPT ;  /* 0x0000001c0d00728c */ /* 0x000fe2000bf05270 */
[----:B------:R3:W4:Y:S01]  /*23c0*/  SYNCS.PHASECHK.TRANS64.TRYWAIT P0, [UR5+0x68], R0 ;  /* 0x00006800ff0075a7 */ /* 0x0007220008001105 */
[----:B------:R-:W-:-:S02]  /*23d0*/  ULOP3.LUT UR5, UR27, UR4, URZ, 0xfc, !UPT ;  /* 0x000000041b057292 */ /* 0x000fc4000f8efcff */
[----:B------:R-:W-:Y:S02]  /*23e0*/  ULOP3.LUT UR4, UR26, UR4, URZ, 0xfc, !UPT ;  /* 0x000000041a047292 */ /* 0x000fe4000f8efcff */
[----:B------:R-:W-:Y:S02]  /*23f0*/  ULEA UR5, UR5, UR6, 0x1 ;  /* 0x0000000605057291 */ /* 0x000fe4000f8e08ff */
[----:B------:R-:W-:Y:S02]  /*2400*/  ULEA UR4, UR4, UR6, 0x1 ;  /* 0x0000000604047291 */ /* 0x000fe4000f8e08ff */
[----:B------:R-:W-:Y:S02]  /*2410*/  UIADD3 UR16, UPT, UPT, UR5, 0x4300, URZ ;  /* 0x0000430005107890 */ /* 0x000fe4000fffe0ff */
[----:B------:R-:W-:Y:S02]  /*2420*/  ULOP3.LUT UR17, UR17, 0xfefffff8, URZ, 0xc0, !UPT ;  /* 0xfefffff811117892 */ /* 0x000fe4000f8ec0ff */
[----:B------:R-:W-:-:S02]  /*2430*/  UIADD3.X UR15, UPT, UPT, URZ, UR31, URZ, UP1, !UPT ;  /* 0x0000001fff0f7290 */ /* 0x000fc40008ffe4ff */
[----:B------:R-:W-:Y:S02]  /*2440*/  UPRMT UR5, URZ, 0x5410, UR24 ;  /* 0x00005410ff057896 */ /* 0x000fe40008000018 */
[----:B------:R-:W-:Y:S02]  /*2450*/  UIADD3 UR8, UPT, UPT, UR4, 0x1e300, URZ ;  /* 0x0001e30004087890 */ /* 0x000fe4000fffe0ff */
[----:B------:R-:W-:Y:S01]  /*2460*/  UPRMT UR4, URZ, 0x5410, UR21 ;  /* 0x00005410ff047896 */ /* 0x000fe20008000015 */
[----:B------:R-:W-:Y:S01]  /*2470*/  UMOV UR32, 0x0 ;  /* 0x0000000000207882 */ /* 0x000fe20000000000 */
[----:B------:R-:W-:Y:S01]  /*2480*/  UMOV UR33, 0x10000000 ;  /* 0x1000000000217882 */ /* 0x000fe20000000000 */
[----:B------:R-:W-:Y:S01]  /*2490*/  UMOV UR19, UR35 ;  /* 0x0000002300137c82 */ /* 0x000fe20008000000 */
[----:B------:R-:W-:Y:S01]  /*24a0*/  UMOV UR20, UR36 ;  /* 0x0000002400147c82 */ /* 0x000fe20008000000 */
[----:B------:R-:W-:Y:S01]  /*24b0*/  UMOV UR12, UR36 ;  /* 0x00000024000c7c82 */ /* 0x000fe20008000000 */
[----:B------:R-:W-:Y:S01]  /*24c0*/  UMOV UR9, UR17 ;  /* 0x0000001100097c82 */ /* 0x000fe20008000000 */
[----:B------:R-:W-:Y:S01]  /*24d0*/  UMOV UR10, UR18 ;  /* 0x00000012000a7c82 */ /* 0x000fe20008000000 */
[----:B------:R-:W-:Y:S01]  /*24e0*/  UTMALDG.3D.MULTICAST.2CTA [UR16], [UR14], UR5, desc[UR32] ;  /* 0x000020100e0073b4 */ /* 0x000fe20008211805 */
[----:B------:R1:W-:Y:S02]  /*24f0*/  UTMALDG.3D.MULTICAST.2CTA [UR8], [UR22], UR4, desc[UR32] ;  /* 0x00002008160073b4 */ /* 0x0003e40008211804 */
[----:B-1----:R-:W-:Y:S01]  /*2500*/  UMOV UR4, UR7 ;  /* 0x0000000700047c82 */ /* 0x002fe20008000000 */
[----:B---3--:R-:W-:Y:S05]  /*2510*/  BRA.U UP0, `(.L_x_39) ;  /* 0xfffffffd00347547 */ /* 0x008fea000b83ffff */
.L_x_33:
[C---:B------:R-:W-:Y:S01]  /*2520*/  LEA R3, R11.reuse, UR6, 0x3 ;  /* 0x000000060b037c11 */ /* 0x040fe2000f8e18ff */
[----:B------:R-:W-:Y:S01]  /*2530*/  NOP ;  /* 0x0000000000007918 */ /* 0x000fe20000000000 */
[----:B-1----:R-:W-:Y:S02]  /*2540*/  SHF.L.U32 R0, R10, 0x1f, RZ ;  /* 0x0000001f0a007819 */ /* 0x002fe400000006ff */
[----:B------:R-:W-:Y:S02]  /*2550*/  LEA R4, R11, UR6, 0x4 ;  /* 0x000000060b047c11 */ /* 0x000fe4000f8e20ff */
[----:B--2-4-:R-:W1:Y:S02]  /*2560*/  SYNCS.PHASECHK.TRANS64.TRYWAIT P0, [R3+URZ+0x120], R0 ;  /* 0x00012000030075a7 */ /* 0x014e6400080011ff */
[----:B-1----:R-:W-:Y:S05]  /*2570*/  @!P0 BRA `(.L_x_40) ;  /* 0x0000007000548947 */ /* 0x002fea0003800000 */
.L_x_162:
[----:B------:R-:W2:Y:S01]  /*2580*/  LDS.128 R4, [R4+0x1b0] ;  /* 0x0001b00004047984 */ /* 0x000ea20000000c00 */
[----:B------:R-:W-:Y:S01]  /*2590*/  UISETP.GE.AND UP0, UPT, UR45, 0x1, UPT ;  /* 0x000000012d00788c */ /* 0x000fe2000bf06270 */
[----:B------:R-:W-:Y:S01]  /*25a0*/  @!PT LDS RZ, [RZ] ;  /* 0x00000000fffff984 */ /* 0x000fe20000000800 */
[----:B------:R-:W-:Y:S01]  /*25b0*/  @!PT LDS RZ, [RZ] ;  /* 0x00000000fffff984 */ /* 0x000fe20000000800 */
[----:B------:R-:W-:Y:S01]  /*25c0*/  @!PT LDS RZ, [RZ] ;  /* 0x00000000fffff984 */ /* 0x000fe20000000800 */
[----:B------:R-:W-:Y:S01]  /*25d0*/  @!PT LDS RZ, [RZ] ;  /* 0x00000000fffff984 */ /* 0x000fe20000000800 */
[----:B------:R3:W-:Y:S06]  /*25e0*/  MEMBAR.ALL.CTA ;  /* 0x0000000000007992 */ /* 0x0007ec0000008000 */
[----:B---3--:R-:W3:Y:S01]  /*25f0*/  FENCE.VIEW.ASYNC.S ;  /* 0x00000000000073c6 */ /* 0x008ee20000000000 */
[----:B--2---:R-:W-:-:S13]  /*2600*/  LOP3.LUT P0, RZ, R6, 0x1, RZ, 0xc0, !PT ;  /* 0x0000000106ff7812 */ /* 0x004fda000780c0ff */
[----:B---3--:R-:W-:Y:S01]  /*2610*/  VOTEU.ANY UP1, P0 ;  /* 0x0000000000ff7886 */ /* 0x008fe20000020100 */
[----:B------:R-:W-:-:S13]  /*2620*/  PLOP3.LUT P0, PT, PT, PT, UP1, 0x80, 0x8 ;  /* 0x000000000008781c */ /* 0x000fda0003f0f018 */
[----:B-1----:R-:W-:Y:S02]  /*2630*/  @P0 LOP3.LUT R0, R5, 0xffff, RZ, 0xc0, !PT ;  /* 0x0000ffff05000812 */ /* 0x002fe400078ec0ff */
[----:B------:R-:W-:Y:S02]  /*2640*/  @P0 MOV R2, R4 ;  /* 0x0000000400020202 */ /* 0x000fe40000000f00 */
[----:B------:R-:W-:Y:S01]  /*2650*/  @P0 R2UR UR5, R0 ;  /* 0x00000000000502ca */ /* 0x000fe200000e0000 */
[----:B------:R-:W-:Y:S01]  /*2660*/  VIADD R0, R3, 0x130 ;  /* 0x0000013003007836 */ /* 0x000fe20000000000 */
[----:B------:R-:W-:Y:S02]  /*2670*/  @P0 SHF.R.U32.HI R4, RZ, 0x10, R5 ;  /* 0x00000010ff040819 */ /* 0x000fe40000011605 */
[----:B------:R-:W-:Y:S02]  /*2680*/  @P0 R2UR UR8, R2 ;  /* 0x00000000020802ca */ /* 0x000fe400000e0000 */
[----:B------:R-:W-:-:S02]  /*2690*/  PRMT R0, RZ, 0x654, R0 ;  /* 0x00000654ff007816 */ /* 0x000fc40000000000 */
[----:B------:R-:W-:Y:S02]  /*26a0*/  @P0 R2UR UR4, R4 ;  /* 0x00000000040402ca */ /* 0x000fe400000e0000 */
[----:B------:R1:W-:Y:S03]  /*26b0*/  SYNCS.ARRIVE.TRANS64.RED.A1T0 RZ, [R0+URZ], RZ ;  /* 0x000000ff00ff79a7 */ /* 0x0003e600081004ff */
[----:B------:R-:W-:-:S04]  /*26c0*/  @UP1 UMOV UR37, UR5 ;  /* 0x0000000500251c82 */ /* 0x000fc80008000000 */
[----:B------:R-:W-:-:S04]  /*26d0*/  @UP1 UMOV UR38, UR8 ;  /* 0x0000000800261c82 */ /* 0x000fc80008000000 */
[----:B------:R-:W-:Y:S01]  /*26e0*/  @UP1 UMOV UR36, UR4 ;  /* 0x0000000400241c82 */ /* 0x000fe20008000000 */
[----:B------:R-:W-:Y:S05]  /*26f0*/  BRA.U !UP0, `(.L_x_41) ;  /* 0x0000000108d47547 */ /* 0x000fea000b800000 */
[----:B------:R-:W2:Y:S01]  /*2700*/  LDCU.128 UR12, c[0x0][0xb10] ;  /* 0x00016200ff0c77ac */ /* 0x000ea20008000c00 */
[----:B------:R-:W3:Y:S01]  /*2710*/  LDCU UR28, c[0x0][0xb20] ;  /* 0x00016400ff1c77ac */ /* 0x000ee20008000800 */
[----:B------:R-:W4:Y:S01]  /*2720*/  LDCU UR20, c[0x0][0xb0c] ;  /* 0x00016180ff1477ac */ /* 0x000f220008000800 */
[----:B------:R-:W1:Y:S01]  /*2730*/  LDCU.64 UR10, c[0x0][0xb28] ;  /* 0x00016500ff0a77ac */ /* 0x000e620008000a00 */
[----:B------:R-:W-:Y:S02]  /*2740*/  UISETP.NE.AND UP3, UPT, UR45, 0x1, UPT ;  /* 0x000000012d00788c */ /* 0x000fe4000bf65270 */
[----:B--2---:R-:W-:Y:S02]  /*2750*/  UIMAD.WIDE.U32 UR8, UR39, UR15, URZ ;  /* 0x0000000f270872a5 */ /* 0x004fe4000f8e00ff */
[----:B------:R-:W-:Y:S02]  /*2760*/  UIMAD.WIDE.U32 UR4, UR40, UR12, URZ ;  /* 0x0000000c280472a5 */ /* 0x000fe4000f8e00ff */
[----:B------:R-:W-:-:S02]  /*2770*/  UISETP.NE.AND UP0, UPT, UR14, 0x1, UPT ;  /* 0x000000010e00788c */ /* 0x000fc4000bf05270 */
[----:B------:R-:W-:Y:S01]  /*2780*/  UIMAD.WIDE.U32 UR22, UR37, UR15, URZ ;  /* 0x0000000f251672a5 */ /* 0x000fe2000f8e00ff */
[----:B------:R-:W-:Y:S02]  /*2790*/  UMOV UR8, UR9 ;  /* 0x0000000900087c82 */ /* 0x000fe40008000000 */
[----:B------:R-:W-:Y:S01]  /*27a0*/  UMOV UR4, UR5 ;  /* 0x0000000500047c82 */ /* 0x000fe20008000000 */
[----:B---3--:R-:W-:Y:S02]  /*27b0*/  USHF.R.U32.HI UR8, URZ, UR28, UR8 ;  /* 0x0000001cff087299 */ /* 0x008fe40008011608 */
[----:B----4-:R-:W-:Y:S02]  /*27c0*/  UISETP.NE.AND UP2, UPT, UR20, 0x1, UPT ;  /* 0x000000011400788c */ /* 0x010fe4000bf45270 */
[----:B------:R-:W-:Y:S02]  /*27d0*/  USHF.R.U32.HI UR4, URZ, UR13, UR4 ;  /* 0x0000000dff047299 */ /* 0x000fe40008011604 */
[----:B------:R-:W-:-:S02]  /*27e0*/  USEL UR5, UR39, UR8, !UP0 ;  /* 0x0000000827057287 */ /* 0x000fc4000c000000 */
[----:B------:R-:W-:Y:S02]  /*27f0*/  USEL UR8, UR40, UR4, !UP2 ;  /* 0x0000000428087287 */ /* 0x000fe4000d000000 */
[----:B-1----:R-:W-:Y:S01]  /*2800*/  UIMAD.WIDE.U32 UR16, UR5, UR10, URZ ;  /* 0x0000000a051072a5 */ /* 0x002fe2000f8e00ff */
[----:B------:R-:W-:Y:S01]  /*2810*/  UMOV UR4, UR23 ;  /* 0x0000001700047c82 */ /* 0x000fe20008000000 */
[----:B------:R-:W-:Y:S02]  /*2820*/  UIMAD.WIDE.U32 UR18, UR38, UR12, URZ ;  /* 0x0000000c261272a5 */ /* 0x000fe4000f8e00ff */
[----:B------:R-:W-:-:S03]  /*2830*/  UIMAD.WIDE.U32 UR22, UR8, UR10, URZ ;  /* 0x0000000a081672a5 */ /* 0x000fc6000f8e00ff */
[----:B------:R-:W-:Y:S01]  /*2840*/  UMOV UR16, UR17 ;  /* 0x0000001100107c82 */ /* 0x000fe20008000000 */
[----:B------:R-:W-:Y:S02]  /*2850*/  USHF.R.U32.HI UR4, URZ, UR28, UR4 ;  /* 0x0000001cff047299 */ /* 0x000fe40008011604 */
[----:B------:R-:W-:Y:S01]  /*2860*/  @UP3 USHF.R.U32.HI UR5, URZ, UR11, UR16 ;  /* 0x0000000bff053299 */ /* 0x000fe20008011610 */
[----:B------:R-:W-:Y:S01]  /*2870*/  UMOV UR18, UR19 ;  /* 0x0000001300127c82 */ /* 0x000fe20008000000 */
[----:B------:R-:W-:Y:S01]  /*2880*/  UMOV UR22, UR23 ;  /* 0x0000001700167c82 */ /* 0x000fe20008000000 */
[----:B------:R-:W-:Y:S02]  /*2890*/  USHF.R.U32.HI UR13, URZ, UR13, UR18 ;  /* 0x0000000dff0d7299 */ /* 0x000fe40008011612 */
[----:B------:R-:W-:Y:S02]  /*28a0*/  USEL UR4, UR37, UR4, !UP0 ;  /* 0x0000000425047287 */ /* 0x000fe4000c000000 */
[----:B------:R-:W-:-:S02]  /*28b0*/  @UP3 USHF.R.U32.HI UR8, URZ, UR11, UR22 ;  /* 0x0000000bff083299 */ /* 0x000fc40008011616 */
[----:B------:R-:W-:Y:S02]  /*28c0*/  UIMAD UR9, UR45, UR5, URZ ;  /* 0x000000052d0972a4 */ /* 0x000fe4000f8e02ff */
[----:B------:R-:W-:Y:S02]  /*28d0*/  USEL UR5, UR38, UR13, !UP2 ;  /* 0x0000000d26057287 */ /* 0x000fe4000d000000 */
[----:B------:R-:W-:Y:S02]  /*28e0*/  UIMAD UR12, UR45, UR8, URZ ;  /* 0x000000082d0c72a4 */ /* 0x000fe4000f8e02ff */
[----:B------:R-:W-:Y:S02]  /*28f0*/  UISETP.GE.AND UP0, UPT, UR4, UR9, UPT ;  /* 0x000000090400728c */ /* 0x000fe4000bf06270 */
[----:B------:R-:W-:Y:S02]  /*2900*/  UIMAD.WIDE.U32 UR16, UR4, UR10, URZ ;  /* 0x0000000a041072a5 */ /* 0x000fe4000f8e00ff */
[----:B------:R-:W-:-:S02]  /*2910*/  UISETP.GE.OR UP0, UPT, UR5, UR12, UP0 ;  /* 0x0000000c0500728c */ /* 0x000fc40008706670 */
        /* <DEDUP_REMOVED lines=19> */
.L_x_41:
[----:B------:R-:W2:Y:S02]  /*2a50*/  LDCU UR4, c[0x0][0xb30] ;  /* 0x00016600ff0477ac */ /* 0x000ea40008000800 */
[----:B--2---:R-:W-:-:S09]  /*2a60*/  UISETP.NE.AND UP0, UPT, UR4, 0x1, UPT ;  /* 0x000000010400788c */ /* 0x004fd2000bf05270 */
        /* <DEDUP_REMOVED lines=14> */
[----:B------:R-:W-:Y:S02]  /*2b50*/  UIADD3 UR8, UPT, UPT, UR5, -UR4, URZ ;  /* 0x8000000405087290 */ /* 0x000fe4000fffe0ff */
[----:B------:R-:W-:Y:S02]  /*2b60*/  UIADD3 UR4, UPT, UPT, -UR5, UR4, URZ ;  /* 0x0000000405047290 */ /* 0x000fe4000fffe1ff */
[----:B------:R-:W-:Y:S02]  /*2b70*/  UIMAD UR37, UR8, UR14, UR37 ;  /* 0x0000000e082572a4 */ /* 0x000fe4000f8e0225 */
[----:B------:R-:W-:-:S12]  /*2b80*/  UIMAD UR38, UR4, UR10, UR38 ;  /* 0x0000000a042672a4 */ /* 0x000fd8000f8e0226 */
.L_x_42:
[----:B------:R-:W-:Y:S01]  /*2b90*/  VIADD R11, R11, 0x1 ;  /* 0x000000010b0b7836 */ /* 0x000fe20000000000 */
[----:B------:R-:W-:Y:S01]  /*2ba0*/  R2UR UR4, R52 ;  /* 0x00000000340472ca */ /* 0x000fe200000e0000 */
[----:B------:R-:W-:Y:S01]  /*2bb0*/  UIADD3 UR20, UPT, UPT, UR38, UR63, URZ ;  /* 0x0000003f26147290 */ /* 0x000fe2000fffe0ff */
[----:B------:R-:W-:Y:S02]  /*2bc0*/  PLOP3.LUT P1, PT, PT, PT, PT, 0x80, 0x8 ;  /* 0x000000000008781c */ /* 0x000fe40003f2f070 */
[----:B------:R-:W-:-:S04]  /*2bd0*/  ISETP.NE.AND P0, PT, R11, 0x2, PT ;  /* 0x000000020b00780c */ /* 0x000fc80003f05270 */
[----:B-1----:R-:W-:Y:S02]  /*2be0*/  SEL R0, RZ, 0x1, P0 ;  /* 0x00000001ff007807 */ /* 0x002fe40000000000 */
[----:B------:R-:W-:Y:S02]  /*2bf0*/  SEL R11, R11, RZ, P0 ;  /* 0x000000ff0b0b7207 */ /* 0x000fe40000000000 */
[----:B------:R-:W-:Y:S01]  /*2c00*/  LOP3.LUT R10, R10, R0, RZ, 0x3c, !PT ;  /* 0x000000000a0a7212 */ /* 0x000fe200078e3cff */
[----:B------:R-:W-:Y:S01]  /*2c10*/  UIADD3 UR28, UPT, UPT, UR37, UR4, URZ ;  /* 0x00000004251c7290 */ /* 0x000fe2000fffe0ff */
[----:B------:R-:W-:Y:S11]  /*2c20*/  BRA.U UP1, `(.L_x_43) ;  /* 0xfffffff101087547 */ /* 0x000ff6000b83ffff */
[----:B------:R-:W-:Y:S01]  /*2c30*/  UIADD3 UR8, UPT, UPT, UR6, 0x68, URZ ;  /* 0x0000006806087890 */ /* 0x000fe2000fffe0ff */
[----:B------:R-:W-:-:S03]  /*2c40*/  SHF.L.U32 R2, R12, 0x1f, RZ ;  /* 0x0000001f0c027819 */ /* 0x000fc600000006ff */
[----:B------:R-:W-:-:S09]  /*2c50*/  ULEA UR4, UR7, UR8, 0x3 ;  /* 0x0000000807047291 */ /* 0x000fd2000f8e18ff */
[----:B------:R-:W1:Y:S02]  /*2c60*/  SYNCS.PHASECHK.TRANS64.TRYWAIT P0, [UR4], R2 ;  /* 0x00000002ff0075a7 */ /* 0x000e640008001104 */
[----:B-1----:R-:W-:Y:S05]  /*2c70*/  @!P0 BRA `(.L_x_44) ;  /* 0x0000006800a88947 */ /* 0x002fea0003800000 */
.L_x_164:
[----:B------:R-:W-:-:S04]  /*2c80*/  UIADD3 UR4, UPT, UPT, UR7, 0x1, URZ ;  /* 0x0000000107047890 */ /* 0x000fc8000fffe0ff */
[----:B------:R-:W-:-:S04]  /*2c90*/  UISETP.NE.AND UP0, UPT, UR4, 0xd, UPT ;  /* 0x0000000d0400788c */ /* 0x000fc8000bf05270 */
[----:B------:R-:W-:Y:S02]  /*2ca0*/  USEL UR6, URZ, 0x1, UP0 ;  /* 0x00000001ff067887 */ /* 0x000fe40008000000 */
[----:B------:R-:W-:-:S04]  /*2cb0*/  USEL UR4, UR4, URZ, UP0 ;  /* 0x000000ff04047287 */ /* 0x000fc80008000000 */
[----:B------:R-:W-:Y:S01]  /*2cc0*/  ULEA UR5, UR4, UR8, 0x3 ;  /* 0x0000000804057291 */ /* 0x000fe2000f8e18ff */
[----:B-1----:R-:W-:-:S04]  /*2cd0*/  LOP3.LUT R2, R12, UR6, RZ, 0x3c, !PT ;  /* 0x000000060c027c12 */ /* 0x002fc8000f8e3cff */
[----:B------:R-:W-:-:S04]  /*2ce0*/  SHF.L.U32 R3, R2, 0x1f, RZ ;  /* 0x0000001f02037819 */ /* 0x000fc800000006ff */
[----:B------:R-:W1:Y:S02]  /*2cf0*/  SYNCS.PHASECHK.TRANS64.TRYWAIT P0, [UR5], R3 ;  /* 0x00000003ff0075a7 */ /* 0x000e640008001105 */
[----:B-1----:R-:W-:Y:S05]  /*2d00*/  @!P0 BRA `(.L_x_45) ;  /* 0x00000068009c8947 */ /* 0x002fea0003800000 */
.L_x_166:
[----:B------:R-:W-:-:S04]  /*2d10*/  UIADD3 UR4, UPT, UPT, UR4, 0x1, URZ ;  /* 0x0000000104047890 */ /* 0x000fc8000fffe0ff */
[----:B------:R-:W-:-:S04]  /*2d20*/  UISETP.NE.AND UP0, UPT, UR4, 0xd, UPT ;  /* 0x0000000d0400788c */ /* 0x000fc8000bf05270 */
[----:B------:R-:W-:Y:S02]  /*2d30*/  USEL UR6, URZ, 0x1, UP0 ;  /* 0x00000001ff067887 */ /* 0x000fe40008000000 */
[----:B------:R-:W-:-:S04]  /*2d40*/  USEL UR4, UR4, URZ, UP0 ;  /* 0x000000ff04047287 */ /* 0x000fc80008000000 */
[----:B------:R-:W-:Y:S01]  /*2d50*/  ULEA UR5, UR4, UR8, 0x3 ;  /* 0x0000000804057291 */ /* 0x000fe2000f8e18ff */
[----:B------:R-:W-:-:S04]  /*2d60*/  LOP3.LUT R2, R2, UR6, RZ, 0x3c, !PT ;  /* 0x0000000602027c12 */ /* 0x000fc8000f8e3cff */
[----:B-1----:R-:W-:-:S04]  /*2d70*/  SHF.L.U32 R3, R2, 0x1f, RZ ;  /* 0x0000001f02037819 */ /* 0x002fc800000006ff */
[----:B------:R-:W1:Y:S02]  /*2d80*/  SYNCS.PHASECHK.TRANS64.TRYWAIT P0, [UR5], R3 ;  /* 0x00000003ff0075a7 */ /* 0x000e640008001105 */
[----:B-1----:R-:W-:Y:S05]  /*2d90*/  @!P0 BRA `(.L_x_46) ;  /* 0x0000006800908947 */ /* 0x002fea0003800000 */
.L_x_168:
        /* <DEDUP_REMOVED lines=9> */
.L_x_170:
        /* <DEDUP_REMOVED lines=9> */
.L_x_172:
        /* <DEDUP_REMOVED lines=9> */
.L_x_174:
        /* <DEDUP_REMOVED lines=9> */
.L_x_176:
        /* <DEDUP_REMOVED lines=9> */
.L_x_178:
        /* <DEDUP_REMOVED lines=9> */
.L_x_180:
        /* <DEDUP_REMOVED lines=9> */
.L_x_182:
        /* <DEDUP_REMOVED lines=9> */
.L_x_184:
        /* <DEDUP_REMOVED lines=9> */
.L_x_186:
[----:B------:R-:W-:-:S04]  /*32b0*/  UIADD3 UR4, UPT, UPT, UR4, 0x1, URZ ;  /* 0x0000000104047890 */ /* 0x000fc8000fffe0ff */
[----:B------:R-:W-:-:S04]  /*32c0*/  UISETP.NE.AND UP0, UPT, UR4, 0xd, UPT ;  /* 0x0000000d0400788c */ /* 0x000fc8000bf05270 */
[----:B------:R-:W-:Y:S02]  /*32d0*/  USEL UR5, URZ, 0x1, UP0 ;  /* 0x00000001ff057887 */ /* 0x000fe40008000000 */
[----:B------:R-:W-:-:S04]  /*32e0*/  USEL UR4, UR4, URZ, UP0 ;  /* 0x000000ff04047287 */ /* 0x000fc80008000000 */
[----:B------:R-:W-:Y:S01]  /*32f0*/  ULEA UR4, UR4, UR8, 0x3 ;  /* 0x0000000804047291 */ /* 0x000fe2000f8e18ff */
[----:B------:R-:W-:-:S04]  /*3300*/  LOP3.LUT R2, R2, UR5, RZ, 0x3c, !PT ;  /* 0x0000000502027c12 */ /* 0x000fc8000f8e3cff */
[----:B------:R-:W-:Y:S01]  /*3310*/  SHF.L.U32 R2, R2, 0x1f, RZ ;  /* 0x0000001f02027819 */ /* 0x000fe200000006ff */
[----:B-1----:R-:W-:-:S07]  /*3320*/  IMAD.U32 R0, RZ, RZ, UR4 ;  /* 0x00000004ff007e24 */ /* 0x002fce000f8e00ff */
.L_x_56:
[----:B-1----:R1:W2:Y:S02]  /*3330*/  SYNCS.PHASECHK.TRANS64.TRYWAIT P0, [R0+URZ], R2 ;  /* 0x00000002000075a7 */ /* 0x0022a400080011ff */
[----:B--2---:R-:W-:Y:S05]  /*3340*/  @!P0 NANOSLEEP.SYNCS 0x989680 ;  /* 0x009896800000895d */ /* 0x004fea0003900000 */
[----:B------:R-:W2:Y:S02]  /*3350*/  @!P0 SYNCS.PHASECHK.TRANS64 P0, [R0+URZ], R2 ;  /* 0x00000002000085a7 */ /* 0x000ea400080010ff */
[----:B--2---:R-:W-:Y:S05]  /*3360*/  @P0 EXIT ;  /* 0x000000000000094d */ /* 0x004fea0003800000 */
[----:B------:R-:W-:Y:S05]  /*3370*/  BRA `(.L_x_56) ;  /* 0xfffffffc00ec7947 */ /* 0x000fea000383ffff */
.L_x_23:
[----:B------:R-:W-:-:S04]  /*3380*/  UISETP.NE.AND UP0, UPT, UR47, URZ, UPT ;  /* 0x000000ff2f00728c */ /* 0x000fc8000bf05270 */
[----:B------:R-:W-:-:S09]  /*3390*/  UISETP.NE.OR UP0, UPT, UR25, 0x1, UP0 ;  /* 0x000000011900788c */ /* 0x000fd20008705670 */
[----:B------:R-:W-:Y:S05]  /*33a0*/  BRA.U UP0, `(.L_x_57) ;  /* 0x0000000500487547 */ /* 0x000fea000b800000 */
[----:B------:R-:W-:Y:S01]  /*33b0*/  ISETP.GE.U32.AND P2, PT, R0, 0x8, PT ;  /* 0x000000080000780c */ /* 0x000fe20003f46070 */
[----:B------:R-:W-:Y:S01]  /*33c0*/  IMAD.MOV.U32 R12, RZ, RZ, 0x1 ;  /* 0x00000001ff0c7424 */ /* 0x000fe200078e00ff */
[----:B------:R-:W-:Y:S02]  /*33d0*/  CS2R R10, SRZ ;  /* 0x00000000000a7805 */ /* 0x000fe4000001ff00 */
[----:B------:R-:W-:Y:S01]  /*33e0*/  CS2R R8, SRZ ;  /* 0x0000000000087805 */ /* 0x000fe2000001ff00 */
[----:B------:R-:W-:Y:S01]  /*33f0*/  UMOV UR6, 0x400 ;  /* 0x0000040000067882 */ /* 0x000fe20000000000 */
[----:B------:R-:W-:Y:S01]  /*3400*/  UMOV UR5, URZ ;  /* 0x000000ff00057c82 */ /* 0x000fe20008000000 */
[----:B------:R-:W-:-:S12]  /*3410*/  ULEA UR6, UR47, UR6, 0x18 ;  /* 0x000000062f067291 */ /* 0x000fd8000f8ec0ff */
.L_x_61:
[----:B------:R-:W-:Y:S02]  /*3420*/  LEA R2, R8, UR6, 0x3 ;  /* 0x0000000608027c11 */ /* 0x000fe4000f8e18ff */
[----:B------:R-:W-:-:S03]  /*3430*/  SHF.L.U32 R4, R9, 0x1f, RZ ;  /* 0x0000001f09047819 */ /* 0x000fc600000006ff */
[----:B------:R-:W-:Y:S01]  /*3440*/  VIADD R5, R2, 0x190 ;  /* 0x0000019002057836 */ /* 0x000fe20000000000 */
[----:B------:R-:W2:Y:S02]  /*3450*/  SYNCS.PHASECHK.TRANS64.TRYWAIT P0, [R2+URZ+0x180], R4 ;  /* 0x00018004020075a7 */ /* 0x000ea400080011ff */
[----:B--2---:R-:W-:Y:S05]  /*3460*/  @!P0 BRA `(.L_x_58) ;  /* 0x0000006400cc8947 */ /* 0x004fea0003800000 */
.L_x_187:
[----:B------:R-:W-:Y:S01]  /*3470*/  ULEA UR4, UR5, UR6, 0x3 ;  /* 0x0000000605047291 */ /* 0x000fe2000f8e18ff */
[----:B--2---:R-:W-:Y:S01]  /*3480*/  PRMT R2, RZ, 0x654, R5 ;  /* 0x00000654ff027816 */ /* 0x004fe20000000005 */
[----:B------:R-:W-:Y:S01]  /*3490*/  @!P2 IMAD.MOV.U32 R4, RZ, RZ, 0x10 ;  /* 0x00000010ff04a424 */ /* 0x000fe200078e00ff */
[----:B------:R-:W-:Y:S01]  /*34a0*/  SHF.L.U32 R5, R12, 0x1f, RZ ;  /* 0x0000001f0c057819 */ /* 0x000fe200000006ff */
[----:B------:R-:W-:Y:S01]  /*34b0*/  UIADD3 UR7, UPT, UPT, UR4, 0x120, URZ ;  /* 0x0000012004077890 */ /* 0x000fe2000fffe0ff */
[----:B------:R2:W-:Y:S05]  /*34c0*/  SYNCS.ARRIVE.TRANS64.RED.A1T0 RZ, [R2+URZ], RZ ;  /* 0x000000ff02ff79a7 */ /* 0x0005ea00081004ff */
[----:B------:R-:W-:Y:S01]  /*34d0*/  IMAD.U32 R6, RZ, RZ, UR7 ;  /* 0x00000007ff067e24 */ /* 0x000fe2000f8e00ff */
[----:B------:R-:W3:Y:S04]  /*34e0*/  SYNCS.PHASECHK.TRANS64.TRYWAIT P0, [UR4+0x130], R5 ;  /* 0x00013005ff0075a7 */ /* 0x000ee80008001104 */
[----:B------:R-:W-:Y:S01]  /*34f0*/  PRMT R6, R0, 0x654, R6 ;  /* 0x0000065400067816 */ /* 0x000fe20000000006 */
[----:B--23--:R-:W-:Y:S06]  /*3500*/  @!P0 BRA `(.L_x_59) ;  /* 0x0000006400b88947 */ /* 0x00cfec0003800000 */
.L_x_189:
[----:B------:R-:W-:Y:S01]  /*3510*/  ULEA UR8, UR5, UR6, 0x4 ;  /* 0x0000000605087291 */ /* 0x000fe2000f8e20ff */
[----:B------:R-:W-:Y:S01]  /*3520*/  SEL R3, R6, R3, !P2 ;  /* 0x0000000306037207 */ /* 0x000fe20005000000 */
[----:B------:R-:W-:Y:S01]  /*3530*/  UIADD3 UR9, UPT, UPT, UR4, 0x120, URZ ;  /* 0x0000012004097890 */ /* 0x000fe2000fffe0ff */
[----:B--2---:R-:W-:Y:S01]  /*3540*/  LEA R2, R11, UR6, 0x3 ;  /* 0x000000060b027c11 */ /* 0x004fe2000f8e18ff */
[----:B------:R-:W-:Y:S01]  /*3550*/  UIADD3 UR8, UPT, UPT, UR8, 0x1b0, URZ ;  /* 0x000001b008087890 */ /* 0x000fe2000fffe0ff */
[----:B------:R2:W-:Y:S01]  /*3560*/  @!P2 SYNCS.ARRIVE.TRANS64.RED RZ, [R3+URZ], R4 ;  /* 0x0000000403ffa9a7 */ /* 0x0005e200080004ff */
[----:B------:R-:W-:Y:S01]  /*3570*/  UIADD3 UR4, UPT, UPT, UR5, 0x1, URZ ;  /* 0x0000000105047890 */ /* 0x000fe2000fffe0ff */
[----:B------:R-:W-:-:S03]  /*3580*/  VIADD R8, R8, 0x1 ;  /* 0x0000000108087836 */ /* 0x000fc60000000000 */
[----:B------:R-:W-:Y:S02]  /*3590*/  UISETP.NE.AND UP0, UPT, UR4, 0x2, UPT ;  /* 0x000000020400788c */ /* 0x000fe4000bf05270 */
[----:B------:R-:W-:Y:S01]  /*35a0*/  ISETP.NE.AND P0, PT, R8, 0x2, PT ;  /* 0x000000020800780c */ /* 0x000fe20003f05270 */
[----:B------:R-:W-:Y:S06]  /*35b0*/  UGETNEXTWORKID.BROADCAST [UR8], [UR9] ;  /* 0x00000000080073ca */ /* 0x000fec0008000100 */
[----:B------:R-:W-:Y:S02]  /*35c0*/  USEL UR7, URZ, 0x1, UP0 ;  /* 0x00000001ff077887 */ /* 0x000fe40008000000 */
[----:B------:R-:W-:-:S04]  /*35d0*/  USEL UR5, UR4, URZ, UP0 ;  /* 0x000000ff04057287 */ /* 0x000fc80008000000 */
[----:B------:R-:W-:Y:S02]  /*35e0*/  LOP3.LUT R12, R12, UR7, RZ, 0x3c, !PT ;  /* 0x000000070c0c7c12 */ /* 0x000fe4000f8e3cff */
[----:B--2---:R-:W-:-:S04]  /*35f0*/  SHF.L.U32 R4, R10, 0x1f, RZ ;  /* 0x0000001f0a047819 */ /* 0x004fc800000006ff */
[----:B------:R-:W2:Y:S02]  /*3600*/  SYNCS.PHASECHK.TRANS64.TRYWAIT P1, [R2+URZ+0x120], R4 ;  /* 0x00012004020075a7 */ /* 0x000ea400080211ff */
[----:B--2---:R-:W-:Y:S05]  /*3610*/  @!P1 BRA `(.L_x_60) ;  /* 0x00000064008c9947 */ /* 0x004fea0003800000 */
.L_x_190:
[C---:B--2---:R-:W-:Y:S01]  /*3620*/  LEA R4, R11.reuse, UR6, 0x4 ;  /* 0x000000060b047c11 */ /* 0x044fe2000f8e20ff */
[----:B------:R-:W-:Y:S01]  /*3630*/  VIADD R2, R2, 0x130 ;  /* 0x0000013002027836 */ /* 0x000fe20000000000 */
[----:B------:R-:W-:Y:S01]  /*3640*/  SEL R8, R8, RZ, P0 ;  /* 0x000000ff08087207 */ /* 0x000fe20000000000 */
[----:B------:R-:W-:-:S03]  /*3650*/  VIADD R11, R11, 0x1 ;  /* 0x000000010b0b7836 */ /* 0x000fc60000000000 */
[----:B------:R-:W2:Y:S01]  /*3660*/  LDS.128 R4, [R4+0x1b0] ;  /* 0x0001b00004047984 */ /* 0x000ea20000000c00 */
[----:B------:R-:W-:Y:S02]  /*3670*/  PRMT R2, RZ, 0x654, R2 ;  /* 0x00000654ff027816 */ /* 0x000fe40000000002 */
[C---:B------:R-:W-:Y:S01]  /*3680*/  ISETP.NE.AND P1, PT, R11.reuse, 0x2, PT ;  /* 0x000000020b00780c */ /* 0x040fe20003f25270 */
[----:B------:R-:W-:Y:S01]  /*3690*/  @!PT LDS RZ, [RZ] ;  /* 0x00000000fffff984 */ /* 0x000fe20000000800 */
[----:B------:R-:W-:Y:S01]  /*36a0*/  @!PT LDS RZ, [RZ] ;  /* 0x00000000fffff984 */ /* 0x000fe20000000800 */
[----:B------:R-:W-:Y:S01]  /*36b0*/  @!PT LDS RZ, [RZ] ;  /* 0x00000000fffff984 */ /* 0x000fe20000000800 */
[----:B------:R-:W-:Y:S01]  /*36c0*/  @!PT LDS RZ, [RZ] ;  /* 0x00000000fffff984 */ /* 0x000fe20000000800 */
[----:B------:R3:W-:Y:S06]  /*36d0*/  MEMBAR.ALL.CTA ;  /* 0x0000000000007992 */ /* 0x0007ec0000008000 */
[----:B---3--:R-:W3:Y:S01]  /*36e0*/  FENCE.VIEW.ASYNC.S ;  /* 0x00000000000073c6 */ /* 0x008ee20000000000 */
[----:B------:R-:W-:Y:S01]  /*36f0*/  SEL R11, R11, RZ, P1 ;  /* 0x000000ff0b0b7207 */ /* 0x000fe20000800000 */
[----:B---3--:R3:W-:Y:S01]  /*3700*/  SYNCS.ARRIVE.TRANS64.RED.A1T0 RZ, [R2+URZ], RZ ;  /* 0x000000ff02ff79a7 */ /* 0x0087e200081004ff */
[----:B--2---:R-:W-:-:S02]  /*3710*/  LOP3.LUT P3, RZ, R6, 0x1, RZ, 0xc0, !PT ;  /* 0x0000000106ff7812 */ /* 0x004fc4000786c0ff */
[----:B------:R-:W-:-:S04]  /*3720*/  SEL R4, RZ, 0x1, P1 ;  /* 0x00000001ff047807 */ /* 0x000fc80000800000 */
[----:B------:R-:W-:Y:S02]  /*3730*/  LOP3.LUT R10, R10, R4, RZ, 0x3c, !PT ;  /* 0x000000040a0a7212 */ /* 0x000fe400078e3cff */
[----:B---3--:R-:W-:-:S04]  /*3740*/  SEL R2, RZ, 0x1, P0 ;  /* 0x00000001ff027807 */ /* 0x008fc80000000000 */
[----:B------:R-:W-:Y:S01]  /*3750*/  LOP3.LUT R9, R9, R2, RZ, 0x3c, !PT ;  /* 0x0000000209097212 */ /* 0x000fe200078e3cff */
[----:B------:R-:W-:Y:S06]  /*3760*/  @P3 BRA `(.L_x_61) ;  /* 0xfffffffc002c3947 */ /* 0x000fec000383ffff */
[----:B------:R-:W-:Y:S01]  /*3770*/  ULEA UR4, UR5, UR6, 0x3 ;  /* 0x0000000605047291 */ /* 0x000fe2000f8e18ff */
[----:B------:R-:W-:-:S08]  /*3780*/  SHF.L.U32 R2, R12, 0x1f, RZ ;  /* 0x0000001f0c027819 */ /* 0x000fd000000006ff */
[----:B------:R-:W2:Y:S02]  /*3790*/  SYNCS.PHASECHK.TRANS64 P0, [UR4+0x130], R2 ;  /* 0x00013002ff0075a7 */ /* 0x000ea40008001004 */
[----:B--2---:R-:W-:Y:S05]  /*37a0*/  @P0 BRA `(.L_x_62) ;  /* 0x0000000000080947 */ /* 0x004fea0003800000 */
[----:B------:R-:W2:Y:S02]  /*37b0*/  SYNCS.PHASECHK.TRANS64.TRYWAIT P0, [UR4+0x130], R2 ;  /* 0x00013002ff0075a7 */ /* 0x000ea40008001104 */
[----:B--2---:R-:W-:Y:S05]  /*37c0*/  @!P0 BRA `(.L_x_63) ;  /* 0x0000006400348947 */ /* 0x004fea0003800000 */
.L_x_62:
[----:B------:R-:W-:-:S04]  /*37d0*/  UIADD3 UR7, UPT, UPT, UR5, 0x1, URZ ;  /* 0x0000000105077890 */ /* 0x000fc8000fffe0ff */
[----:B------:R-:W-:-:S04]  /*37e0*/  UISETP.NE.AND UP0, UPT, UR7, 0x2, UPT ;  /* 0x000000020700788c */ /* 0x000fc8000bf05270 */
[----:B------:R-:W-:Y:S02]  /*37f0*/  USEL UR8, URZ, 0x1, UP0 ;  /* 0x00000001ff087887 */ /* 0x000fe40008000000 */
[----:B------:R-:W-:-:S04]  /*3800*/  USEL UR7, UR7, URZ, UP0 ;  /* 0x000000ff07077287 */ /* 0x000fc80008000000 */
[----:B------:R-:W-:Y:S01]  /*3810*/  ULEA UR7, UR7, UR6, 0x3 ;  /* 0x0000000607077291 */ /* 0x000fe2000f8e18ff */
[----:B--2---:R-:W-:-:S04]  /*3820*/  LOP3.LUT R2, R12, UR8, RZ, 0x3c, !PT ;  /* 0x000000080c027c12 */ /* 0x004fc8000f8e3cff */
[----:B------:R-:W-:-:S04]  /*3830*/  SHF.L.U32 R0, R2, 0x1f, RZ ;  /* 0x0000001f02007819 */ /* 0x000fc800000006ff */
[----:B------:R-:W2:Y:S02]  /*3840*/  SYNCS.PHASECHK.TRANS64 P0, [UR7+0x130], R0 ;  /* 0x00013000ff0075a7 */ /* 0x000ea40008001007 */
[----:B-12---:R-:W-:Y:S05]  /*3850*/  @P0 EXIT ;  /* 0x000000000000094d */ /* 0x006fea0003800000 */
[----:B------:R-:W-:Y:S02]  /*3860*/  SHF.L.U32 R2, R2, 0x1f, RZ ;  /* 0x0000001f02027819 */ /* 0x000fe400000006ff */
[----:B------:R-:W-:-:S07]  /*3870*/  MOV R0, UR7 ;  /* 0x0000000700007c02 */ /* 0x000fce0008000f00 */
.L_x_64:
[----:B-1----:R1:W2:Y:S02]  /*3880*/  SYNCS.PHASECHK.TRANS64.TRYWAIT P0, [R0+URZ+0x130], R2 ;  /* 0x00013002000075a7 */ /* 0x0022a400080011ff */
[----:B--2---:R-:W-:Y:S05]  /*3890*/  @!P0 NANOSLEEP.SYNCS 0x989680 ;  /* 0x009896800000895d */ /* 0x004fea0003900000 */
[----:B------:R-:W2:Y:S02]  /*38a0*/  @!P0 SYNCS.PHASECHK.TRANS64 P0, [R0+URZ+0x130], R2 ;  /* 0x00013002000085a7 */ /* 0x000ea400080010ff */
[----:B--2---:R-:W-:Y:S05]  /*38b0*/  @P0 EXIT ;  /* 0x000000000000094d */ /* 0x004fea0003800000 */
[----:B------:R-:W-:Y:S05]  /*38c0*/  BRA `(.L_x_64) ;  /* 0xfffffffc00ec7947 */ /* 0x000fea000383ffff */
.L_x_57:
[----:B------:R-:W-:Y:S05]  /*38d0*/  BRA.U UP6, `(.L_x_65) ;  /* 0x0000001106d87547 */ /* 0x000fea000b800000 */
[----:B------:R-:W-:Y:S01]  /*38e0*/  UMOV UR4, 0x40 ;  /* 0x0000004000047882 */ /* 0x000fe20000000000 */
[----:B------:R-:W-:Y:S01]  /*38f0*/  NOP ;  /* 0x0000000000007918 */ /* 0x000fe20000000000 */
[----:B------:R-:W-:Y:S01]  /*3900*/  ULEA UR5, UR47, UR4, 0x18 ;  /* 0x000000042f057291 */ /* 0x000fe2000f8ec0ff */
[----:B------:R-:W-:Y:S02]  /*3910*/  UMOV UR6, 0x400 ;  /* 0x0000040000067882 */ /* 0x000fe40000000000 */
[----:B------:R-:W-:-:S06]  /*3920*/  ULEA UR6, UR47, UR6, 0x18 ;  /* 0x000000062f067291 */ /* 0x000fcc000f8ec0ff */
[----:B------:R-:W2:Y:S02]  /*3930*/  LDS.U8 R0, [UR5+0x1c] ;  /* 0x00001c05ff007984 */ /* 0x000ea40008000000 */
[----:B--2---:R-:W-:-:S13]  /*3940*/  ISETP.NE.AND P0, PT, R0, RZ, PT ;  /* 0x000000ff0000720c */ /* 0x004fda0003f05270 */
[----:B------:R-:W-:Y:S05]  /*3950*/  @P0 BRA `(.L_x_66) ;  /* 0x0000000400080947 */ /* 0x000fea0003800000 */
[----:B------:R-:W-:Y:S02]  /*3960*/  UISETP.NE.U32.AND UP1, UPT, UR48, 0x1, UPT ;  /* 0x000000013000788c */ /* 0x000fe4000bf25070 */
[----:B------:R-:W-:-:S07]  /*3970*/  UIADD3 UR7, UPT, UPT, UR5, 0x8, URZ ;  /* 0x0000000805077890 */ /* 0x000fce000fffe0ff */
[----:B------:R-:W-:Y:S05]  /*3980*/  BRA.U !UP1, `(.L_x_67) ;  /* 0x00000001099c7547 */ /* 0x000fea000b800000 */
[----:B------:R-:W-:Y:S01]  /*3990*/  ELECT P0, URZ, PT ;  /* 0x0000000000ff782f */ /* 0x000fe20003800000 */
[----:B------:R-:W-:-:S12]  /*39a0*/  BSSY B0, `(.L_x_67) ;  /* 0x0000025000007945 */ /* 0x000fd80003800000 */
[----:B------:R-:W-:Y:S05]  /*39b0*/  @!P0 BRA `(.L_x_68) ;  /* 0x00000000008c8947 */ /* 0x000fea0003800000 */
[----:B------:R-:W-:-:S05]  /*39c0*/  UMOV UR4, 0x10 ;  /* 0x0000001000047882 */ /* 0x000fca0000000000 */
[----:B------:R-:W-:Y:S04]  /*39d0*/  DEPBAR.LE SB2, 0x36 ;  /* 0x0000ad800000791a */ /* 0x000fe80000000000 */
[----:B------:R-:W2:Y:S02]  /*39e0*/  UTCATOMSWS.2CTA.FIND_AND_SET.ALIGN UP0, UR4, UR4 ;  /* 0x00000004000475e3 */ /* 0x000ea40008200800 */
[----:B--2---:R-:W-:Y:S01]  /*39f0*/  MOV R10, UR4 ;  /* 0x00000004000a7c02 */ /* 0x004fe20008000f00 */
[----:B------:R-:W-:Y:S06]  /*3a00*/  BRA.U UP0, `(.L_x_69) ;  /* 0x0000000100187547 */ /* 0x000fec000b800000 */
.L_x_70:
[----:B------:R-:W-:Y:S05]  /*3a10*/  NANOSLEEP 0x64 ;  /* 0x000000640000795d */ /* 0x000fea0003800000 */
[----:B------:R-:W-:-:S05]  /*3a20*/  UMOV UR4, 0x10 ;  /* 0x0000001000047882 */ /* 0x000fca0000000000 */
[----:B------:R-:W-:Y:S04]  /*3a30*/  DEPBAR.LE SB2, 0x36 ;  /* 0x0000ad800000791a */ /* 0x000fe80000000000 */
[----:B------:R-:W2:Y:S02]  /*3a40*/  UTCATOMSWS.2CTA.FIND_AND_SET.ALIGN UP0, UR4, UR4 ;  /* 0x00000004000475e3 */ /* 0x000ea40008200800 */
[----:B--2---:R-:W-:Y:S01]  /*3a50*/  MOV R10, UR4 ;  /* 0x00000004000a7c02 */ /* 0x004fe20008000f00 */
[----:B------:R-:W-:Y:S05]  /*3a60*/  BRA.U !UP0, `(.L_x_70) ;  /* 0xfffffffd08e87547 */ /* 0x000fea000b83ffff */
.L_x_69:
[----:B------:R-:W2:Y:S01]  /*3a70*/  LDS R6, [UR5+0x10] ;  /* 0x00001005ff067984 */ /* 0x000ea20008000800 */
[----:B------:R-:W-:Y:S01]  /*3a80*/  IMAD.U32 R0, RZ, RZ, UR6 ;  /* 0x00000006ff007e24 */ /* 0x000fe2000f8e00ff */
[----:B------:R-:W-:-:S03]  /*3a90*/  MOV R4, UR49 ;  /* 0x0000003100047c02 */ /* 0x000fc60008000f00 */
[----:B------:R-:W-:Y:S01]  /*3aa0*/  VIADD R0, R0, 0x1d0 ;  /* 0x000001d000007836 */ /* 0x000fe20000000000 */
[----:B--2---:R-:W-:-:S04]  /*3ab0*/  SHF.L.U32 R6, R6, 0x1f, RZ ;  /* 0x0000001f06067819 */ /* 0x004fc800000006ff */
[----:B------:R-:W2:Y:S02]  /*3ac0*/  SYNCS.PHASECHK.TRANS64.TRYWAIT P0, [UR5+0x8], R6 ;  /* 0x00000806ff0075a7 */ /* 0x000ea40008001105 */
[----:B--2---:R-:W-:Y:S05]  /*3ad0*/  @P0 BRA `(.L_x_71) ;  /* 0x0000000000080947 */ /* 0x004fea0003800000 */
[----:B------:R-:W2:Y:S02]  /*3ae0*/  SYNCS.PHASECHK.TRANS64.TRYWAIT P0, [UR5+0x8], R6 ;  /* 0x00000806ff0075a7 */ /* 0x000ea40008001105 */
[----:B--2---:R-:W-:Y:S05]  /*3af0*/  @!P0 BRA `(.L_x_72) ;  /* 0x0000006000808947 */ /* 0x004fea0003800000 */
.L_x_71:
[----:B------:R-:W-:Y:S01]  /*3b00*/  PRMT R4, R4, 0x654, R0 ;  /* 0x0000065404047816 */ /* 0x000fe20000000000 */
[----:B------:R-:W-:Y:S01]  /*3b10*/  HFMA2 R0, -RZ, RZ, 0, 5.9604644775390625e-08 ;  /* 0x00000001ff007431 */ /* 0x000fe200000001ff */
[----:B------:R-:W-:Y:S01]  /*3b20*/  UPRMT UR4, UR49, 0x654, UR7 ;  /* 0x0000065431047896 */ /* 0x000fe20008000007 */
[----:B------:R-:W-:Y:S02]  /*3b30*/  IMAD.MOV.U32 R8, RZ, RZ, 0xffff ;  /* 0x0000ffffff087424 */ /* 0x000fe400078e00ff */
[----:B--2---:R-:W-:Y:S02]  /*3b40*/  IMAD.MOV.U32 R6, RZ, RZ, 0x4 ;  /* 0x00000004ff067424 */ /* 0x004fe400078e00ff */
[----:B------:R-:W-:Y:S01]  /*3b50*/  IMAD.SHL.U32 R9, R10, 0x20, RZ ;  /* 0x000000200a097824 */ /* 0x000fe200078e00ff */
[----:B------:R-:W-:Y:S02]  /*3b60*/  MOV R5, UR4 ;  /* 0x0000000400057c02 */ /* 0x000fe40008000f00 */
[-C--:B------:R-:W-:Y:S01]  /*3b70*/  SHF.L.U32 R8, R8, R10.reuse, RZ ;  /* 0x0000000a08087219 */ /* 0x080fe200000006ff */
[----:B------:R2:W-:Y:S01]  /*3b80*/  SYNCS.ARRIVE.TRANS64.RED RZ, [UR4], R6 ;  /* 0x00000006ffff79a7 */ /* 0x0005e20008000404 */
[----:B------:R-:W-:Y:S01]  /*3b90*/  SHF.L.U32 R7, R0, R10, RZ ;  /* 0x0000000a00077219 */ /* 0x000fe200000006ff */
[----:B------:R2:W-:Y:S04]  /*3ba0*/  STS [UR6+0x1d0], R9 ;  /* 0x0001d009ff007988 */ /* 0x0005e80008000806 */
[----:B------:R2:W-:Y:S04]  /*3bb0*/  STAS [R4.64], R10 ;  /* 0x0000000a04007dbd */ /* 0x0005e8000c0008ff */
[----:B------:R2:W-:Y:S04]  /*3bc0*/  ATOMS.OR RZ, [UR5+0x14], R8 ;  /* 0x00001408ffff798c */ /* 0x0005e8000b000005 */
[----:B------:R2:W-:Y:S04]  /*3bd0*/  ATOMS.OR RZ, [UR5+0x18], R7 ;  /* 0x00001807ffff798c */ /* 0x0005e8000b000005 */
[----:B------:R2:W-:Y:S02]  /*3be0*/  ATOMS.XOR RZ, [UR5+0x10], R0 ;  /* 0x00001000ffff798c */ /* 0x0005e4000b800005 */
.L_x_68:
[----:B-1----:R-:W-:Y:S05]  /*3bf0*/  BSYNC B0 ;  /* 0x0000000000007941 */ /* 0x002fea0003800000 */
.L_x_67:
[----:B------:R-:W-:Y:S05]  /*3c00*/  BRA.U UP1, `(.L_x_73) ;  /* 0x00000001016c7547 */ /* 0x000fea000b800000 */
[----:B------:R-:W-:-:S03]  /*3c10*/  UMOV UR4, 0xffffffff ;  /* 0xffffffff00047882 */ /* 0x000fc60000000000 */
[----:B------:R-:W-:Y:S05]  /*3c20*/  BRA.DIV UR4, `(.L_x_74) ;  /* 0x00000062044c7947 */ /* 0x000fea000b800000 */
[----:B------:R-:W-:-:S13]  /*3c30*/  ELECT P6, URZ, PT ;  /* 0x0000000000ff782f */ /* 0x000fda00038c0000 */
.L_x_194:
[----:B------:R-:W-:Y:S05]  /*3c40*/  @!P6 BRA `(.L_x_73) ;  /* 0x00000000005ce947 */ /* 0x000fea0003800000 */
[----:B--2---:R-:W2:Y:S02]  /*3c50*/  LDS R4, [UR5+0x10] ;  /* 0x00001005ff047984 */ /* 0x004ea40008000800 */
[----:B--2---:R-:W-:-:S04]  /*3c60*/  SHF.L.U32 R4, R4, 0x1f, RZ ;  /* 0x0000001f04047819 */ /* 0x004fc800000006ff */
[----:B------:R-:W2:Y:S02]  /*3c70*/  SYNCS.PHASECHK.TRANS64.TRYWAIT P0, [UR5+0x8], R4 ;  /* 0x00000804ff0075a7 */ /* 0x000ea40008001105 */
[----:B--2---:R-:W-:Y:S05]  /*3c80*/  @P0 BRA `(.L_x_75) ;  /* 0x0000000000080947 */ /* 0x004fea0003800000 */
[----:B------:R-:W2:Y:S02]  /*3c90*/  SYNCS.PHASECHK.TRANS64.TRYWAIT P0, [UR5+0x8], R4 ;  /* 0x00000804ff0075a7 */ /* 0x000ea40008001105 */
[----:B--2---:R-:W-:Y:S05]  /*3ca0*/  @!P0 BRA `(.L_x_76) ;  /* 0x00000060004c8947 */ /* 0x004fea0003800000 */
.L_x_75:
[----:B------:R-:W3:Y:S01]  /*3cb0*/  LDS R6, [UR6+0x1d0] ;  /* 0x0001d006ff067984 */ /* 0x000ee20008000800 */
[----:B--2---:R-:W-:Y:S02]  /*3cc0*/  HFMA2 R0, -RZ, RZ, 0, 5.9604644775390625e-08 ;  /* 0x00000001ff007431 */ /* 0x004fe400000001ff */
[----:B------:R-:W-:Y:S01]  /*3cd0*/  IMAD.MOV.U32 R4, RZ, RZ, 0xffff ;  /* 0x0000ffffff047424 */ /* 0x000fe200078e00ff */
[----:B------:R-:W-:Y:S01]  /*3ce0*/  UPRMT UR4, UR49, 0x654, UR7 ;  /* 0x0000065431047896 */ /* 0x000fe20008000007 */
[----:B---3--:R-:W-:-:S03]  /*3cf0*/  IMAD.SHL.U32 R5, R6, 0x20, RZ ;  /* 0x0000002006057824 */ /* 0x008fc600078e00ff */
[-C--:B------:R-:W-:Y:S02]  /*3d00*/  SHF.L.U32 R4, R4, R6.reuse, RZ ;  /* 0x0000000604047219 */ /* 0x080fe400000006ff */
[----:B------:R-:W-:Y:S01]  /*3d10*/  SHF.L.U32 R6, R0, R6, RZ ;  /* 0x0000000600067219 */ /* 0x000fe200000006ff */
[----:B------:R3:W-:Y:S04]  /*3d20*/  STS [UR6+0x1d0], R5 ;  /* 0x0001d005ff007988 */ /* 0x0007e80008000806 */
[----:B------:R3:W-:Y:S04]  /*3d30*/  ATOMS.OR RZ, [UR5+0x14], R4 ;  /* 0x00001404ffff798c */ /* 0x0007e8000b000005 */
[----:B------:R3:W-:Y:S01]  /*3d40*/  ATOMS.OR RZ, [UR5+0x18], R6 ;  /* 0x00001806ffff798c */ /* 0x0007e2000b000005 */
[----:B------:R-:W-:Y:S03]  /*3d50*/  SYNCS.ARRIVE.TRANS64.RED.A1T0 RZ, [UR4], RZ ;  /* 0x000000ffffff79a7 */ /* 0x000fe60008100404 */
[----:B------:R3:W-:Y:S01]  /*3d60*/  ATOMS.XOR RZ, [UR5+0x10], R0 ;  /* 0x00001000ffff798c */ /* 0x0007e2000b800005 */
[----:B------:R-:W-:Y:S05]  /*3d70*/  BRA `(.L_x_73) ;  /* 0x0000000000107947 */ /* 0x000fea0003800000 */
.L_x_66:
[----:B------:R-:W-:Y:S02]  /*3d80*/  MOV R0, 0xffffffff ;  /* 0xffffffff00007802 */ /* 0x000fe40000000f00 */
[----:B------:R-:W-:-:S03]  /*3d90*/  MOV R4, 0x3dc0 ;  /* 0x00003dc000047802 */ /* 0x000fc60000000f00 */
[----:B------:R2:W-:Y:S04]  /*3da0*/  STS [UR6+0x1d0], R0 ;  /* 0x0001d000ff007988 */ /* 0x0005e80008000806 */
[----:B-12--5:R-:W-:Y:S05]  /*3db0*/  CALL.REL.NOINC `($__internal_1_$__cuda_sm10x_tcgen05_guardrail_trap_phase_invalid_during_alloc) ;  /* 0x0000006800207944 */ /* 0x026fea0003c00000 */
.L_x_73:
[----:B------:R-:W-:Y:S05]  /*3dc0*/  WARPSYNC.ALL ;  /* 0x0000000000007948 */ /* 0x000fea0003800000 */
[----:B------:R-:W4:Y:S01]  /*3dd0*/  S2UR UR4, SR_CgaCtaId ;  /* 0x00000000000479c3 */ /* 0x000f220000008800 */
[----:B------:R-:W-:Y:S01]  /*3de0*/  UMOV UR26, 0x400 ;  /* 0x00000400001a7882 */ /* 0x000fe20000000000 */
[----:B------:R-:W-:-:S06]  /*3df0*/  NOP ;  /* 0x0000000000007918 */ /* 0x000fcc0000000000 */
[----:B------:R-:W-:Y:S06]  /*3e00*/  BAR.ARV 0x6, 0xa0 ;  /* 0x0182800000007b1d */ /* 0x000fec0000002000 */
[----:B------:R-:W1:Y:S01]  /*3e10*/  LDCU UR6, c[0x0][0x38c] ;  /* 0x00007180ff0677ac */ /* 0x000e620008000800 */
[----:B------:R-:W-:Y:S01]  /*3e20*/  LOP3.LUT R3, R3, 0xffff, RZ, 0xc0, !PT ;  /* 0x0000ffff03037812 */ /* 0x000fe200078ec0ff */
[----:B--2---:R-:W-:Y:S01]  /*3e30*/  IMAD.MOV.U32 R9, RZ, RZ, 0x1 ;  /* 0x00000001ff097424 */ /* 0x004fe200078e00ff */
[----:B------:R-:W-:Y:S01]  /*3e40*/  LOP3.LUT R2, R2, 0xffff, RZ, 0xc0, !PT ;  /* 0x0000ffff02027812 */ /* 0x000fe200078ec0ff */
[----:B------:R-:W-:Y:S01]  /*3e50*/  IMAD.MOV.U32 R8, RZ, RZ, RZ ;  /* 0x000000ffff087224 */ /* 0x000fe200078e00ff */
[----:B------:R-:W-:Y:S01]  /*3e60*/  R2UR UR28, R3 ;  /* 0x00000000031c72ca */ /* 0x000fe200000e0000 */
[----:B------:R-:W-:Y:S01]  /*3e70*/  UMOV UR32, URZ ;  /* 0x000000ff00207c82 */ /* 0x000fe20008000000 */
[----:B------:R-:W-:-:S02]  /*3e80*/  R2UR UR42, R2 ;  /* 0x00000000022a72ca */ /* 0x000fc400000e0000 */
[----:B------:R-:W-:Y:S01]  /*3e90*/  CS2R R2, SRZ ;  /* 0x0000000000027805 */ /* 0x000fe2000001ff00 */
[----:B------:R-:W-:Y:S01]  /*3ea0*/  UMOV UR23, URZ ;  /* 0x000000ff00177c82 */ /* 0x000fe20008000000 */
[----:B----4-:R-:W-:Y:S01]  /*3eb0*/  ULEA UR26, UR4, UR26, 0x18 ;  /* 0x0000001a041a7291 */ /* 0x010fe2000f8ec0ff */
[----:B------:R-:W-:Y:S01]  /*3ec0*/  UMOV UR22, URZ ;  /* 0x000000ff00167c82 */ /* 0x000fe20008000000 */
[----:B------:R-:W-:Y:S02]  /*3ed0*/  UISETP.NE.AND UP3, UPT, UR48, URZ, UPT ;  /* 0x000000ff3000728c */ /* 0x000fe4000bf65270 */
[----:B------:R-:W-:Y:S02]  /*3ee0*/  UIADD3 UR5, UPT, UPT, UR26, 0x4300, URZ ;  /* 0x000043001a057890 */ /* 0x000fe4000fffe0ff */
[----:B------:R-:W-:-:S03]  /*3ef0*/  UIADD3 UR4, UPT, UPT, UR26, 0x1e300, URZ ;  /* 0x0001e3001a047890 */ /* 0x000fc6000fffe0ff */
[----:B---3--:R-:W2:Y:S01]  /*3f00*/  LDS R0, [UR26+0x1d0] ;  /* 0x0001d01aff007984 */ /* 0x008ea20008000800 */
[----:B-1----:R-:W-:Y:S02]  /*3f10*/  UIADD3 UR6, UPT, UPT, UR6, 0x3f, URZ ;  /* 0x0000003f06067890 */ /* 0x002fe4000fffe0ff */
[----:B------:R-:W-:Y:S02]  /*3f20*/  USHF.R.U32.HI UR5, URZ, 0x4, UR5 ;  /* 0x00000004ff057899 */ /* 0x000fe40008011605 */
[----:B------:R-:W-:Y:S02]  /*3f30*/  USHF.R.S32.HI UR33, URZ, 0x1f, UR6 ;  /* 0x0000001fff217899 */ /* 0x000fe40008011406 */
[----:B------:R-:W-:Y:S02]  /*3f40*/  USHF.R.U32.HI UR4, URZ, 0x4, UR4 ;  /* 0x00000004ff047899 */ /* 0x000fe40008011604 */
[----:B------:R-:W-:Y:S02]  /*3f50*/  ULEA.HI UR33, UR33, UR6, URZ, 0x6 ;  /* 0x0000000621217291 */ /* 0x000fe4000f8f30ff */
[----:B------:R-:W-:-:S02]  /*3f60*/  ULOP3.LUT UR5, UR5, 0x3fff, URZ, 0xc0, !UPT ;  /* 0x00003fff05057892 */ /* 0x000fc4000f8ec0ff */
[----:B------:R-:W-:Y:S02]  /*3f70*/  USHF.R.S32.HI UR33, URZ, 0x6, UR33 ;  /* 0x00000006ff217899 */ /* 0x000fe40008011421 */
[----:B------:R-:W-:Y:S02]  /*3f80*/  ULOP3.LUT UR30, UR4, 0x3fff, URZ, 0xc0, !UPT ;  /* 0x00003fff041e7892 */ /* 0x000fe4000f8ec0ff */
[----:B------:R-:W-:Y:S01]  /*3f90*/  UISETP.LT.AND UP0, UPT, UR33, 0x1, UPT ;  /* 0x000000012100788c */ /* 0x000fe2000bf01270 */
[----:B------:R-:W-:Y:S01]  /*3fa0*/  UMOV UR40, 0x0 ;  /* 0x0000000000287882 */ /* 0x000fe20000000000 */
[----:B------:R-:W-:Y:S01]  /*3fb0*/  UMOV UR41, 0x8200010 ;  /* 0x0820001000297882 */ /* 0x000fe20000000000 */
[----:B------:R-:W-:Y:S02]  /*3fc0*/  ULOP3.LUT UR29, UR5, 0x10000, URZ, 0xfc, !UPT ;  /* 0x00010000051d7892 */ /* 0x000fe4000f8efcff */
[----:B------:R-:W-:Y:S02]  /*3fd0*/  ULOP3.LUT UR30, UR30, 0x10000, URZ, 0xfc, !UPT ;  /* 0x000100001e1e7892 */ /* 0x000fe4000f8efcff */
[----:B------:R-:W-:Y:S01]  /*3fe0*/  USEL UR43, UR33, 0x1, !UP0 ;  /* 0x00000001212b7887 */ /* 0x000fe2000c000000 */
[----:B------:R-:W-:Y:S01]  /*3ff0*/  UMOV UR38, 0x0 ;  /* 0x0000000000267882 */ /* 0x000fe20000000000 */
[----:B------:R-:W-:Y:S01]  /*4000*/  UMOV UR39, 0x8200010 ;  /* 0x0820001000277882 */ /* 0x000fe20000000000 */
[----:B------:R-:W-:Y:S01]  /*4010*/  UMOV UR36, 0x0 ;  /* 0x0000000000247882 */ /* 0x000fe20000000000 */
[----:B------:R-:W-:Y:S01]  /*4020*/  UMOV UR37, 0x8200010 ;  /* 0x0820001000257882 */ /* 0x000fe20000000000 */
[----:B------:R-:W-:Y:S01]  /*4030*/  UMOV UR34, 0x0 ;  /* 0x0000000000227882 */ /* 0x000fe20000000000 */
[----:B------:R-:W-:Y:S01]  /*4040*/  UMOV UR35, 0x8200010 ;  /* 0x0820001000237882 */ /* 0x000fe20000000000 */
[----:B--2---:R-:W-:-:S15]  /*4050*/  R2UR UR44, R0 ;  /* 0x00000000002c72ca */ /* 0x004fde00000e0000 */
.L_x_84:
[C---:B------:R-:W-:Y:S02]  /*4060*/  LEA R0, R8.reuse, UR26, 0x3 ;  /* 0x0000001a08007c11 */ /* 0x040fe4000f8e18ff */
[----:B------:R-:W-:Y:S02]  /*4070*/  SHF.L.U32 R4, R3, 0x1f, RZ ;  /* 0x0000001f03047819 */ /* 0x000fe400000006ff */
[----:B------:R-:W-:Y:S02]  /*4080*/  LEA R5, R8, UR26, 0x4 ;  /* 0x0000001a08057c11 */ /* 0x000fe4000f8e20ff */
[----:B------:R-:W1:Y:S02]  /*4090*/  SYNCS.PHASECHK.TRANS64.TRYWAIT P0, [R0+URZ+0x120], R4 ;  /* 0x00012004000075a7 */ /* 0x000e6400080011ff */
[----:B-1-3--:R-:W-:Y:S05]  /*40a0*/  @!P0 BRA `(.L_x_77) ;  /* 0x0000005c00648947 */ /* 0x00afea0003800000 */
.L_x_195:
[----:B-1----:R-:W1:Y:S01]  /*40b0*/  LDS.128 R4, [R5+0x1b0] ;  /* 0x0001b00005047984 */ /* 0x002e620000000c00 */
[----:B------:R-:W-:Y:S02]  /*40c0*/  VIADD R0, R0, 0x130 ;  /* 0x0000013000007836 */ /* 0x000fe40000000000 */
[----:B------:R-:W-:Y:S01]  /*40d0*/  VIADD R8, R8, 0x1 ;  /* 0x0000000108087836 */ /* 0x000fe20000000000 */
[----:B------:R-:W-:Y:S01]  /*40e0*/  @!PT LDS RZ, [RZ] ;  /* 0x00000000fffff984 */ /* 0x000fe20000000800 */
[----:B------:R-:W-:Y:S01]  /*40f0*/  @!PT LDS RZ, [RZ] ;  /* 0x00000000fffff984 */ /* 0x000fe20000000800 */
[----:B------:R-:W-:Y:S01]  /*4100*/  @!PT LDS RZ, [RZ] ;  /* 0x00000000fffff984 */ /* 0x000fe20000000800 */
[----:B------:R-:W-:Y:S01]  /*4110*/  @!PT LDS RZ, [RZ] ;  /* 0x00000000fffff984 */ /* 0x000fe20000000800 */
[----:B------:R2:W-:Y:S06]  /*4120*/  MEMBAR.ALL.CTA ;  /* 0x0000000000007992 */ /* 0x0005ec0000008000 */
[----:B--2---:R-:W2:Y:S01]  /*4130*/  FENCE.VIEW.ASYNC.S ;  /* 0x00000000000073c6 */ /* 0x004ea20000000000 */
[----:B------:R-:W-:-:S04]  /*4140*/  PRMT R0, RZ, 0x654, R0 ;  /* 0x00000654ff007816 */ /* 0x000fc80000000000 */
[----:B--2---:R2:W-:Y:S01]  /*4150*/  SYNCS.ARRIVE.TRANS64.RED.A1T0 RZ, [R0+URZ], RZ ;  /* 0x000000ff00ff79a7 */ /* 0x0045e200081004ff */
[----:B-1----:R-:W-:Y:S01]  /*4160*/  LOP3.LUT P1, RZ, R6, 0x1, RZ, 0xc0, !PT ;  /* 0x0000000106ff7812 */ /* 0x002fe2000782c0ff */
[----:B--2---:R-:W-:-:S12]  /*4170*/  BRA.U UP3, `(.L_x_78) ;  /* 0x0000000503087547 */ /* 0x004fd8000b800000 */
[----:B------:R-:W1:Y:S01]  /*4180*/  LDCU UR4, c[0x0][0x38c] ;  /* 0x00007180ff0477ac */ /* 0x000e620008000800 */
[----:B------:R-:W-:Y:S02]  /*4190*/  PLOP3.LUT P2, PT, PT, PT, PT, 0x80, 0x8 ;  /* 0x000000000008781c */ /* 0x000fe40003f4f070 */
[----:B------:R-:W-:Y:S01]  /*41a0*/  SHF.L.U32 R4, R9, 0x1f, RZ ;  /* 0x0000001f09047819 */ /* 0x000fe200000006ff */
[----:B------:R-:W-:Y:S02]  /*41b0*/  ULEA UR31, UR32, UR26, 0x3 ;  /* 0x0000001a201f7291 */ /* 0x000fe4000f8e18ff */
[----:B------:R-:W-:Y:S02]  /*41c0*/  ULEA UR11, UR32, UR44, 0x6 ;  /* 0x0000002c200b7291 */ /* 0x000fe4000f8e30ff */
[----:B-1----:R-:W-:-:S06]  /*41d0*/  UISETP.GE.AND UP0, UPT, UR4, 0x1, UPT ;  /* 0x000000010400788c */ /* 0x002fcc000bf06270 */
[----:B------:R-:W-:-:S05]  /*41e0*/  PLOP3.LUT P0, PT, PT, PT, UP0, 0x80, 0x8 ;  /* 0x000000000008781c */ /* 0x000fca0003f0f008 */
[----:B------:R-:W-:-:S08]  /*41f0*/  @UP0 ULEA UR4, UR23, UR26, 0x3 ;  /* 0x0000001a17040291 */ /* 0x000fd0000f8e18ff */
[----:B------:R-:W-:-:S04]  /*4200*/  @P0 SHF.L.U32 R0, R2, 0x1f, RZ ;  /* 0x0000001f02000819 */ /* 0x000fc800000006ff */
[----:B------:R1:W2:Y:S01]  /*4210*/  @P0 SYNCS.PHASECHK.TRANS64.TRYWAIT P2, [UR4], R0 ;  /* 0x00000000ff0005a7 */ /* 0x0002a20008041104 */
[----:B------:R-:W3:Y:S02]  /*4220*/  SYNCS.PHASECHK.TRANS64.TRYWAIT P0, [UR31+0x160], R4 ;  /* 0x00016004ff0075a7 */ /* 0x000ee4000800111f */
[----:B-123--:R-:W-:Y:S05]  /*4230*/  @!P0 BRA `(.L_x_79) ;  /* 0x0000005c00148947 */ /* 0x00efea0003800000 */
.L_x_197:
[----:B------:R-:W-:Y:S01]  /*4240*/  UMOV UR27, UR22 ;  /* 0x00000016001b7c82 */ /* 0x000fe20008000000 */
[----:B------:R-:W-:Y:S05]  /*4250*/  BRA.U !UP0, `(.L_x_80) ;  /* 0x0000000108c07547 */ /* 0x000fea000b800000 */
[----:B------:R-:W-:Y:S02]  /*4260*/  UIADD3 UR27, UPT, UPT, UR43, UR22, URZ ;  /* 0x000000162b1b7290 */ /* 0x000fe4000fffe0ff */
[----:B------:R-:W-:Y:S01]  /*4270*/  UPLOP3.LUT UP2, UPT, UPT, UPT, UPT, 0x40, 0x4 ;  /* 0x000000000004789c */ /* 0x000fe20003f4e870 */
[----:B------:R-:W-:Y:S01]  /*4280*/  UMOV UR24, UR33 ;  /* 0x0000002100187c82 */ /* 0x000fe20008000000 */
[----:B------:R-:W-:-:S09]  /*4290*/  UMOV UR10, UR23 ;  /* 0x00000017000a7c82 */ /* 0x000fd20008000000 */
.L_x_83:
[----:B--2---:R-:W-:Y:S01]  /*42a0*/  ULEA UR5, UR10, UR26, 0x3 ;  /* 0x0000001a0a057291 */ /* 0x004fe2000f8e18ff */
[----:B---3--:R-:W-:Y:S11]  /*42b0*/  @P2 BRA `(.L_x_81) ;  /* 0x00000000000c2947 */ /* 0x008ff60003800000 */
[----:B-1----:R-:W-:Y:S04]  /*42c0*/  SHF.L.U32 R4, R2, 0x1f, RZ ;  /* 0x0000001f02047819 */ /* 0x002fe800000006ff */
[----:B------:R-:W1:Y:S02]  /*42d0*/  SYNCS.PHASECHK.TRANS64.TRYWAIT P0, [UR5], R4 ;  /* 0x00000004ff0075a7 */ /* 0x000e640008001105 */
[----:B-1----:R-:W-:Y:S05]  /*42e0*/  @!P0 BRA `(.L_x_82) ;  /* 0x0000005c00008947 */ /* 0x002fea0003800000 */
.L_x_81:
[----:B------:R-:W-:Y:S01]  /*42f0*/  UISETP.NE.AND UP0, UPT, UR24, 0x1, UPT ;  /* 0x000000011800788c */ /* 0x000fe2000bf05270 */
[----:B------:R-:W-:Y:S01]  /*4300*/  PLOP3.LUT P2, PT, PT, PT, PT, 0x80, 0x8 ;  /* 0x000000000008781c */ /* 0x000fe20003f4f070 */
[----:B------:R-:W-:Y:S02]  /*4310*/  UIADD3 UR4, UPT, UPT, UR10, 0x1, URZ ;  /* 0x000000010a047890 */ /* 0x000fe4000fffe0ff */
[----:B------:R-:W-:Y:S02]  /*4320*/  UIADD3 UR25, UPT, UPT, UR5, 0x68, URZ ;  /* 0x0000006805197890 */ /* 0x000fe4000fffe0ff */
[----:B------:R-:W-:Y:S01]  /*4330*/  UISETP.NE.AND UP1, UPT, UR4, 0xd, UPT ;  /* 0x0000000d0400788c */ /* 0x000fe2000bf25270 */
[----:B------:R-:W-:Y:S01]  /*4340*/  PLOP3.LUT P0, PT, PT, PT, UP0, 0x80, 0x8 ;  /* 0x000000000008781c */ /* 0x000fe20003f0f008 */
[----:B------:R-:W-:Y:S02]  /*4350*/  UIADD3 UR22, UPT, UPT, UR22, 0x1, URZ ;  /* 0x0000000116167890 */ /* 0x000fe4000fffe0ff */
[----:B------:R-:W-:Y:S02]  /*4360*/  USEL UR6, URZ, 0x1, UP1 ;  /* 0x00000001ff067887 */ /* 0x000fe40008800000 */
[----:B------:R-:W-:Y:S02]  /*4370*/  USEL UR23, UR4, URZ, UP1 ;  /* 0x000000ff04177287 */ /* 0x000fe40008800000 */
[----:B------:R-:W-:Y:S02]  /*4380*/  UIADD3 UR24, UPT, UPT, UR24, -0x1, URZ ;  /* 0xffffffff18187890 */ /* 0x000fe4000fffe0ff */
[----:B------:R-:W-:Y:S01]  /*4390*/  @UP0 ULEA UR4, UR23, UR26, 0x3 ;  /* 0x0000001a17040291 */ /* 0x000fe2000f8e18ff */
[----:B------:R-:W-:Y:S01]  /*43a0*/  LOP3.LUT R2, R2, UR6, RZ, 0x3c, !PT ;  /* 0x0000000602027c12 */ /* 0x000fe2000f8e3cff */
[----:B------:R-:W-:Y:S02]  /*43b0*/  ULEA UR6, UR10, UR30, 0x9 ;  /* 0x0000001e0a067291 */ /* 0x000fe4000f8e48ff */
[----:B------:R-:W-:Y:S01]  /*43c0*/  UISETP.NE.AND UP0, UPT, UR22, UR27, UPT ;  /* 0x0000001b1600728c */ /* 0x000fe2000bf05270 */
[----:B-1----:R-:W-:Y:S01]  /*43d0*/  @P0 SHF.L.U32 R0, R2, 0x1f, RZ ;  /* 0x0000001f02000819 */ /* 0x002fe200000006ff */
[----:B------:R-:W-:Y:S02]  /*43e0*/  UIADD3 UR20, UPT, UPT, UR6, 0x2, URZ ;  /* 0x0000000206147890 */ /* 0x000fe4000fffe0ff */
[----:B------:R-:W-:Y:S01]  /*43f0*/  UIADD3 UR16, UPT, UPT, UR6, 0x4, URZ ;  /* 0x0000000406107890 */ /* 0x000fe2000fffe0ff */
[----:B------:R2:W3:Y:S01]  /*4400*/  @P0 SYNCS.PHASECHK.TRANS64.TRYWAIT P2, [UR4], R0 ;  /* 0x00000000ff0005a7 */ /* 0x0004e20008041104 */
[----:B------:R-:W-:Y:S02]  /*4410*/  ULEA UR4, UR10, UR29, 0x9 ;  /* 0x0000001d0a047291 */ /* 0x000fe4000f8e48ff */
[----:B------:R-:W-:Y:S02]  /*4420*/  UIADD3 UR12, UPT, UPT, UR6, 0x6, URZ ;  /* 0x00000006060c7890 */ /* 0x000fe4000fffe0ff */
[----:B------:R-:W-:Y:S02]  /*4430*/  UIADD3 UR18, UPT, UPT, UR4, 0x2, URZ ;  /* 0x0000000204127890 */ /* 0x000fe4000fffe0ff */
[----:B------:R-:W-:Y:S02]  /*4440*/  UIADD3 UR14, UPT, UPT, UR4, 0x4, URZ ;  /* 0x00000004040e7890 */ /* 0x000fe4000fffe0ff */
[----:B------:R-:W-:Y:S01]  /*4450*/  UIADD3 UR8, UPT, UPT, UR4, 0x6, URZ ;  /* 0x0000000604087890 */ /* 0x000fe2000fffe0ff */
[----:B------:R-:W-:Y:S01]  /*4460*/  UMOV UR7, 0x40004040 ;  /* 0x4000404000077882 */ /* 0x000fe20000000000 */
[----:B------:R-:W-:Y:S01]  /*4470*/  UMOV UR5, 0x40004040 ;  /* 0x4000404000057882 */ /* 0x000fe20000000000 */
[----:B------:R-:W-:Y:S01]  /*4480*/  UMOV UR21, 0x40004040 ;  /* 0x4000404000157882 */ /* 0x000fe20000000000 */
[----:B------:R2:W-:Y:S01]  /*4490*/  UTCHMMA.2CTA gdesc[UR4], gdesc[UR6], tmem[UR11], tmem[UR40], idesc[UR41], UP2 ;  /* 0x00ff2806040075ea */ /* 0x0005e2000920000b */
[----:B------:R-:W-:Y:S01]  /*44a0*/  UPLOP3.LUT UP2, UPT, UPT, UPT, UPT, 0x80, 0x8 ;  /* 0x000000000008789c */ /* 0x000fe20003f4f070 */
[----:B------:R-:W-:Y:S01]  /*44b0*/  UMOV UR19, 0x40004040 ;  /* 0x4000404000137882 */ /* 0x000fe20000000000 */
[----:B------:R-:W-:Y:S01]  /*44c0*/  UMOV UR17, 0x40004040 ;  /* 0x4000404000117882 */ /* 0x000fe20000000000 */
[----:B------:R2:W-:Y:S01]  /*44d0*/  UTCHMMA.2CTA gdesc[UR18], gdesc[UR20], tmem[UR11], tmem[UR38], idesc[UR39], UPT ;  /* 0x00ff2614120075ea */ /* 0x0005e2000ba0000b */
[----:B------:R-:W-:Y:S01]  /*44e0*/  UMOV UR15, 0x40004040 ;  /* 0x40004040000f7882 */ /* 0x000fe20000000000 */
[----:B------:R-:W-:Y:S01]  /*44f0*/  UMOV UR13, 0x40004040 ;  /* 0x40004040000d7882 */ /* 0x000fe20000000000 */
[----:B------:R-:W-:Y:S01]  /*4500*/  UMOV UR9, 0x40004040 ;  /* 0x4000404000097882 */ /* 0x000fe20000000000 */
[----:B------:R2:W-:Y:S01]  /*4510*/  UTCHMMA.2CTA gdesc[UR14], gdesc[UR16], tmem[UR11], tmem[UR36], idesc[UR37], UPT ;  /* 0x00ff24100e0075ea */ /* 0x0005e2000ba0000b */
[----:B------:R2:W-:Y:S01]  /*4520*/  UTCHMMA.2CTA gdesc[UR8], gdesc[UR12], tmem[UR11], tmem[UR34], idesc[UR35], UPT ;  /* 0x00ff220c080075ea */ /* 0x0005e2000ba0000b */
[----:B------:R2:W-:Y:S01]  /*4530*/  UTCBAR.2CTA.MULTICAST [UR25], URZ, UR28 ;  /* 0x000000ff190073e9 */ /* 0x0005e2000820081c */
[----:B------:R-:W-:Y:S01]  /*4540*/  UMOV UR10, UR23 ;  /* 0x00000017000a7c82 */ /* 0x000fe20008000000 */
[----:B------:R-:W-:Y:S05]  /*4550*/  BRA.U UP0, `(.L_x_83) ;  /* 0xfffffffd00507547 */ /* 0x000fea000b83ffff */
.L_x_80:
[----:B--2---:R-:W-:Y:S01]  /*4560*/  UIADD3 UR4, UPT, UPT, UR31, 0x140, URZ ;  /* 0x000001401f047890 */ /* 0x004fe2000fffe0ff */
[----:B------:R-:W-:-:S08]  /*4570*/  UMOV UR22, UR27 ;  /* 0x0000001b00167c82 */ /* 0x000fd00008000000 */
[----:B------:R2:W-:Y:S01]  /*4580*/  UTCBAR.2CTA.MULTICAST [UR4], URZ, UR42 ;  /* 0x000000ff040073e9 */ /* 0x0005e2000820082a */
[----:B------:R-:W-:Y:S02]  /*4590*/  NOP ;  /* 0x0000000000007918 */ /* 0x000fe40000000000 */
.L_x_78:
[----:B--2---:R-:W-:Y:S01]  /*45a0*/  UIADD3 UR4, UPT, UPT, UR32, 0x1, URZ ;  /* 0x0000000120047890 */ /* 0x004fe2000fffe0ff */
[----:B------:R-:W-:-:S03]  /*45b0*/  ISETP.NE.AND P0, PT, R8, 0x2, PT ;  /* 0x000000020800780c */ /* 0x000fc60003f05270 */
[----:B------:R-:W-:Y:S01]  /*45c0*/  UISETP.NE.AND UP0, UPT, UR4, 0x4, UPT ;  /* 0x000000040400788c */ /* 0x000fe2000bf05270 */
[----:B-1----:R-:W-:Y:S02]  /*45d0*/  SEL R0, RZ, 0x1, P0 ;  /* 0x00000001ff007807 */ /* 0x002fe40000000000 */
[----:B------:R-:W-:Y:S01]  /*45e0*/  SEL R8, R8, RZ, P0 ;  /* 0x000000ff08087207 */ /* 0x000fe20000000000 */
[----:B------:R-:W-:Y:S01]  /*45f0*/  USEL UR5, URZ, 0x1, UP0 ;  /* 0x00000001ff057887 */ /* 0x000fe20008000000 */
[----:B------:R-:W-:Y:S01]  /*4600*/  LOP3.LUT R3, R3, R0, RZ, 0x3c, !PT ;  /* 0x0000000003037212 */ /* 0x000fe200078e3cff */
[----:B------:R-:W-:-:S04]  /*4610*/  USEL UR32, UR4, URZ, UP0 ;  /* 0x000000ff04207287 */ /* 0x000fc80008000000 */
[----:B------:R-:W-:Y:S01]  /*4620*/  LOP3.LUT R9, R9, UR5, RZ, 0x3c, !PT ;  /* 0x0000000509097c12 */ /* 0x000fe2000f8e3cff */
[----:B------:R-:W-:Y:S07]  /*4630*/  @P1 BRA `(.L_x_84) ;  /* 0xfffffff800881947 */ /* 0x000fee000383ffff */
[----:B------:R-:W1:Y:S01]  /*4640*/  S2UR UR8, SR_CgaCtaId ;  /* 0x00000000000879c3 */ /* 0x000e620000008800 */
[----:B------:R-:W-:Y:S01]  /*4650*/  ELECT P0, URZ, PT ;  /* 0x0000000000ff782f */ /* 0x000fe20003800000 */
[----:B------:R-:W-:Y:S01]  /*4660*/  HFMA2 R0, -RZ, RZ, 0, 5.9604644775390625e-08 ;  /* 0x00000001ff007431 */ /* 0x000fe200000001ff */
[----:B------:R-:W-:-:S05]  /*4670*/  UMOV UR4, 0x40 ;  /* 0x0000004000047882 */ /* 0x000fca0000000000 */
[----:B------:R-:W-:Y:S01]  /*4680*/  UVIRTCOUNT.DEALLOC.SMPOOL 0x80 ;  /* 0x000000800000784c */ /* 0x000fe20000000000 */
[----:B------:R-:W-:Y:S02]  /*4690*/  UISETP.NE.AND UP1, UPT, UR48, URZ, UPT ;  /* 0x000000ff3000728c */ /* 0x000fe4000bf25270 */
[----:B-1----:R-:W-:-:S09]  /*46a0*/  ULEA UR8, UR8, UR4, 0x18 ;  /* 0x0000000408087291 */ /* 0x002fd2000f8ec0ff */
[----:B------:R1:W-:Y:S01]  /*46b0*/  @P0 STS.U8 [UR8+0x1c], R0 ;  /* 0x00001c00ff000988 */ /* 0x0003e20008000008 */
[----:B------:R-:W-:Y:S05]  /*46c0*/  BRA.U UP1, `(.L_x_85) ;  /* 0x0000000101a07547 */ /* 0x000fea000b800000 */
[----:B------:R-:W-:Y:S01]  /*46d0*/  UIADD3 UR7, UPT, UPT, UR26, 0x160, URZ ;  /* 0x000001601a077890 */ /* 0x000fe2000fffe0ff */
[----:B------:R-:W-:-:S03]  /*46e0*/  SHF.L.U32 R2, R9, 0x1f, RZ ;  /* 0x0000001f09027819 */ /* 0x000fc600000006ff */
[----:B------:R-:W-:-:S09]  /*46f0*/  ULEA UR4, UR32, UR7, 0x3 ;  /* 0x0000000720047291 */ /* 0x000fd2000f8e18ff */
[----:B------:R-:W2:Y:S02]  /*4700*/  SYNCS.PHASECHK.TRANS64.TRYWAIT P0, [UR4], R2 ;  /* 0x00000002ff0075a7 */ /* 0x000ea40008001104 */
[----:B--2---:R-:W-:Y:S05]  /*4710*/  @!P0 BRA `(.L_x_86) ;  /* 0x00000058000c8947 */ /* 0x004fea0003800000 */
.L_x_200:
        /* <DEDUP_REMOVED lines=9> */
.L_x_202:
        /* <DEDUP_REMOVED lines=9> */
.L_x_204:
[----:B------:R-:W-:-:S04]  /*4840*/  UIADD3 UR4, UPT, UPT, UR4, 0x1, URZ ;  /* 0x0000000104047890 */ /* 0x000fc8000fffe0ff */
[----:B------:R-:W-:-:S04]  /*4850*/  UISETP.NE.AND UP0, UPT, UR4, 0x4, UPT ;  /* 0x000000040400788c */ /* 0x000fc8000bf05270 */
[----:B------:R-:W-:Y:S02]  /*4860*/  USEL UR5, URZ, 0x1, UP0 ;  /* 0x00000001ff057887 */ /* 0x000fe40008000000 */
[----:B------:R-:W-:-:S04]  /*4870*/  USEL UR4, UR4, URZ, UP0 ;  /* 0x000000ff04047287 */ /* 0x000fc80008000000 */
[----:B------:R-:W-:Y:S01]  /*4880*/  ULEA UR4, UR4, UR7, 0x3 ;  /* 0x0000000704047291 */ /* 0x000fe2000f8e18ff */
[----:B------:R-:W-:-:S04]  /*4890*/  LOP3.LUT R2, R2, UR5, RZ, 0x3c, !PT ;  /* 0x0000000502027c12 */ /* 0x000fc8000f8e3cff */
[----:B------:R-:W-:Y:S01]  /*48a0*/  SHF.L.U32 R2, R2, 0x1f, RZ ;  /* 0x0000001f02027819 */ /* 0x000fe200000006ff */
[----:B-1----:R-:W-:-:S04]  /*48b0*/  IMAD.U32 R0, RZ, RZ, UR4 ;  /* 0x00000004ff007e24 */ /* 0x002fc8000f8e00ff */
[----:B------:R1:W2:Y:S03]  /*48c0*/  SYNCS.PHASECHK.TRANS64.TRYWAIT P0, [R0+URZ], R2 ;  /* 0x00000002000075a7 */ /* 0x0002a600080011ff */
[----:B--2---:R-:W-:Y:S05]  /*48d0*/  @!P0 NANOSLEEP.SYNCS 0x989680 ;  /* 0x009896800000895d */ /* 0x004fea0003900000 */
[----:B------:R-:W2:Y:S02]  /*48e0*/  @!P0 SYNCS.PHASECHK.TRANS64 P0, [R0+URZ], R2 ;  /* 0x00000002000085a7 */ /* 0x000ea400080010ff */
[----:B--2---:R-:W-:Y:S05]  /*48f0*/  @P0 BRA `(.L_x_89) ;  /* 0x0000000000200947 */ /* 0x004fea0003800000 */
.L_x_90:
[----:B--2---:R2:W4:Y:S02]  /*4900*/  SYNCS.PHASECHK.TRANS64.TRYWAIT P0, [R0+URZ], R2 ;  /* 0x00000002000075a7 */ /* 0x00452400080011ff */
[----:B----4-:R-:W-:Y:S05]  /*4910*/  @!P0 NANOSLEEP.SYNCS 0x989680 ;  /* 0x009896800000895d */ /* 0x010fea0003900000 */
[----:B------:R-:W4:Y:S02]  /*4920*/  @!P0 SYNCS.PHASECHK.TRANS64 P0, [R0+URZ], R2 ;  /* 0x00000002000085a7 */ /* 0x000f2400080010ff */
[----:B----4-:R-:W-:Y:S05]  /*4930*/  @!P0 BRA `(.L_x_90) ;  /* 0xfffffffc00f08947 */ /* 0x010fea000383ffff */
[----:B------:R-:W-:Y:S05]  /*4940*/  BRA `(.L_x_89) ;  /* 0x00000000000c7947 */ /* 0x000fea0003800000 */
.L_x_85:
[----:B------:R-:W-:-:S04]  /*4950*/  UIADD3 UR4, UPT, UPT, UR26, 0x1a0, URZ ;  /* 0x000001a01a047890 */ /* 0x000fc8000fffe0ff */
[----:B------:R-:W-:-:S09]  /*4960*/  UPRMT UR4, UR49, 0x654, UR4 ;  /* 0x0000065431047896 */ /* 0x000fd20008000004 */
[----:B------:R-:W-:Y:S03]  /*4970*/  SYNCS.ARRIVE.TRANS64.RED.A1T0 RZ, [UR4], RZ ;  /* 0x000000ffffff79a7 */ /* 0x000fe60008100404 */
.L_x_89:
[----:B-12---:R-:W-:Y:S01]  /*4980*/  SHF.L.U32 R2, RZ, 0x1f, RZ ;  /* 0x0000001fff027819 */ /* 0x006fe200000006ff */
[----:B------:R-:W-:Y:S01]  /*4990*/  UIADD3 UR4, UPT, UPT, UR26, 0x1a0, URZ ;  /* 0x000001a01a047890 */ /* 0x000fe2000fffe0ff */
[----:B------:R-:W-:Y:S02]  /*49a0*/  PLOP3.LUT P0, PT, PT, PT, UP1, 0x80, 0x8 ;  /* 0x000000000008781c */ /* 0x000fe40003f0f018 */
[----:B------:R-:W1:Y:S02]  /*49b0*/  SYNCS.PHASECHK.TRANS64.TRYWAIT P1, [UR26+0x1a0], R2 ;  /* 0x0001a002ff0075a7 */ /* 0x000e64000802111a */
[----:B-1----:R-:W-:Y:S09]  /*49c0*/  @!P1 BRA `(.L_x_91) ;  /* 0x0000005400a89947 */ /* 0x002ff20003800000 */
.L_x_206:
[----:B------:R-:W-:Y:S01]  /*49d0*/  @!UP1 UPRMT UR4, UR49, 0x654, UR4 ;  /* 0x0000065431049896 */ /* 0x000fe20008000004 */
[----:B------:R-:W-:Y:S01]  /*49e0*/  UMOV UR5, 0xffff ;  /* 0x0000ffff00057882 */ /* 0x000fe20000000000 */
[----:B------:R-:W-:-:S07]  /*49f0*/  UMOV UR6, 0x1 ;  /* 0x0000000100067882 */ /* 0x000fce0000000000 */
[----:B------:R-:W-:Y:S01]  /*4a00*/  @!P0 SYNCS.ARRIVE.TRANS64.RED.A1T0 RZ, [UR4], RZ ;  /* 0x000000ffffff89a7 */ /* 0x000fe20008100404 */
[----:B------:R-:W-:Y:S01]  /*4a10*/  NOP ;  /* 0x0000000000007918 */ /* 0x000fe20000000000 */
[----:B-1----:R-:W1:Y:S01]  /*4a20*/  LDS R0, [UR8+0x14] ;  /* 0x00001408ff007984 */ /* 0x002e620008000800 */
[----:B------:R-:W-:-:S04]  /*4a30*/  ULOP3.LUT UR4, UR44, 0xffff, URZ, 0xc0, !UPT ;  /* 0x0000ffff2c047892 */ /* 0x000fc8000f8ec0ff */
[----:B------:R-:W-:-:S04]  /*4a40*/  USHF.R.U32.HI UR4, URZ, 0x5, UR4 ;  /* 0x00000005ff047899 */ /* 0x000fc80008011604 */
[----:B------:R-:W-:Y:S02]  /*4a50*/  USHF.L.U32 UR5, UR5, UR4, URZ ;  /* 0x0000000405057299 */ /* 0x000fe400080006ff */
[----:B------:R-:W-:-:S04]  /*4a60*/  USHF.L.U32 UR4, UR6, UR4, URZ ;  /* 0x0000000406047299 */ /* 0x000fc800080006ff */
[----:B-1----:R-:W-:-:S04]  /*4a70*/  LOP3.LUT R0, R0, UR5, RZ, 0xc0, !PT ;  /* 0x0000000500007c12 */ /* 0x002fc8000f8ec0ff */
[----:B------:R-:W-:-:S13]  /*4a80*/  ISETP.NE.AND P0, PT, R0, UR5, PT ;  /* 0x0000000500007c0c */ /* 0x000fda000bf05270 */
[----:B------:R-:W-:Y:S05]  /*4a90*/  @P0 BRA `(.L_x_92) ;  /* 0x0000000000580947 */ /* 0x000fea0003800000 */
[----:B------:R-:W1:Y:S02]  /*4aa0*/  LDS R0, [UR8+0x18] ;  /* 0x00001808ff007984 */ /* 0x000e640008000800 */
[----:B-1----:R-:W-:-:S04]  /*4ab0*/  LOP3.LUT R0, R0, UR4, RZ, 0xc0, !PT ;  /* 0x0000000400007c12 */ /* 0x002fc8000f8ec0ff */
[----:B------:R-:W-:-:S13]  /*4ac0*/  ISETP.NE.AND P0, PT, R0, UR4, PT ;  /* 0x0000000400007c0c */ /* 0x000fda000bf05270 */
[----:B------:R-:W-:Y:S05]  /*4ad0*/  @P0 BRA `(.L_x_93) ;  /* 0x00000000003c0947 */ /* 0x000fea0003800000 */
[----:B------:R-:W1:Y:S01]  /*4ae0*/  S2R R2, SR_LANEID ;  /* 0x0000000000027919 */ /* 0x000e620000000000 */
[----:B------:R-:W-:-:S06]  /*4af0*/  ULOP3.LUT UR5, URZ, UR5, URZ, 0x33, !UPT ;  /* 0x00000005ff057292 */ /* 0x000fcc000f8e33ff */
[----:B------:R-:W-:-:S04]  /*4b00*/  IMAD.U32 R0, RZ, RZ, UR5 ;  /* 0x00000005ff007e24 */ /* 0x000fc8000f8e00ff */
[----:B------:R2:W4:Y:S02]  /*4b10*/  REDUX UR7, R0 ;  /* 0x00000000000773c4 */ /* 0x0005240000000000 */
[----:B------:R1:W-:Y:S01]  /*4b20*/  UTCATOMSWS.AND URZ, UR5 ;  /* 0x0000000500ff79e3 */ /* 0x0003e20008000000 */
[----:B--2---:R-:W-:Y:S01]  /*4b30*/  LOP3.LUT R0, RZ, UR4, RZ, 0x33, !PT ;  /* 0x00000004ff007c12 */ /* 0x004fe2000f8e33ff */
[----:B------:R-:W-:Y:S02]  /*4b40*/  VOTEU.ANY UR4, UPT, PT ;  /* 0x0000000000047886 */ /* 0x000fe400038e0100 */
[----:B------:R-:W-:Y:S02]  /*4b50*/  UFLO.U32 UR4, UR4 ;  /* 0x00000004000472bd */ /* 0x000fe400080e0000 */
[----:B------:R-:W2:Y:S04]  /*4b60*/  REDUX UR6, R0 ;  /* 0x00000000000673c4 */ /* 0x000ea80000000000 */
[----:B-1----:R-:W-:-:S02]  /*4b70*/  ISETP.EQ.U32.AND P0, PT, R2, UR4, PT ;  /* 0x0000000402007c0c */ /* 0x002fc4000bf02070 */
[----:B----4-:R-:W-:-:S11]  /*4b80*/  MOV R2, UR7 ;  /* 0x0000000700027c02 */ /* 0x010fd60008000f00 */
[----:B------:R1:W-:Y:S01]  /*4b90*/  @P0 ATOMS.AND RZ, [UR8+0x14], R2 ;  /* 0x00001402ffff098c */ /* 0x0003e2000a800008 */
[----:B--2---:R-:W-:-:S05]  /*4ba0*/  IMAD.U32 R0, RZ, RZ, UR6 ;  /* 0x00000006ff007e24 */ /* 0x004fca000f8e00ff */
[----:B------:R1:W-:Y:S01]  /*4bb0*/  @P0 ATOMS.AND RZ, [UR8+0x18], R0 ;  /* 0x00001800ffff098c */ /* 0x0003e2000a800008 */
[----:B------:R-:W-:Y:S05]  /*4bc0*/  BRA `(.L_x_94) ;  /* 0x0000000000147947 */ /* 0x000fea0003800000 */
.L_x_93:
[----:B------:R-:W-:Y:S02]  /*4bd0*/  MOV R2, 0x4bf0 ;  /* 0x00004bf000027802 */ /* 0x000fe40000000f00 */
[----:B---3-5:R-:W-:Y:S05]  /*4be0*/  CALL.REL.NOINC `($__internal_0_$__cuda_sm10x_tcgen05_guardrail_trap_col_being_dealloced_not_returned_by_alloc) ;  /* 0x0000005800887944 */ /* 0x028fea0003c00000 */
[----:B------:R-:W-:Y:S05]  /*4bf0*/  BRA `(.L_x_94) ;  /* 0x0000000000087947 */ /* 0x000fea0003800000 */
.L_x_92:
[----:B------:R-:W-:Y:S02]  /*4c00*/  MOV R2, 0x4c20 ;  /* 0x00004c2000027802 */ /* 0x000fe40000000f00 */
[----:B---3-5:R-:W-:Y:S05]  /*4c10*/  CALL.REL.NOINC `($__internal_2_$__cuda_sm10x_tcgen05_guardrail_trap_unallocated_columns_being_dealloced) ;  /* 0x0000005800947944 */ /* 0x028fea0003c00000 */
.L_x_94:
[----:B------:R-:W-:Y:S01]  /*4c20*/  NOP ;  /* 0x0000000000007918 */ /* 0x000fe20000000000 */
[----:B------:R-:W-:Y:S05]  /*4c30*/  EXIT ;  /* 0x000000000000794d */ /* 0x000fea0003800000 */
.L_x_65:
[----:B------:R-:W-:-:S09]  /*4c40*/  UISETP.NE.OR UP0, UPT, UR25, 0x3, !UP5 ;  /* 0x000000031900788c */ /* 0x000fd2000ef05670 */
[----:B------:R-:W-:Y:S05]  /*4c50*/  BRA.U UP0, `(.L_x_95) ;  /* 0x0000001100b87547 */ /* 0x000fea000b800000 */
[----:B------:R-:W2:Y:S01]  /*4c60*/  LDCU UR31, c[0x0][0x370] ;  /* 0x00006e00ff1f77ac */ /* 0x000ea20008000800 */
[----:B------:R-:W3:Y:S01]  /*4c70*/  LDC.64 R16, c[0x0][0x348] ;  /* 0x0000d200ff107b82 */ /* 0x000ee20000000a00 */
[----:B------:R-:W-:Y:S02]  /*4c80*/  HFMA2 R13, -RZ, RZ, 0, 0 ;  /* 0x00000000ff0d7431 */ /* 0x000fe400000001ff */
[----:B------:R-:W-:Y:S01]  /*4c90*/  IMAD.MOV.U32 R15, RZ, RZ, 0x1 ;  /* 0x00000001ff0f7424 */ /* 0x000fe200078e00ff */
[----:B------:R-:W2:Y:S01]  /*4ca0*/  LDCU.128 UR48, c[0x0][0xb10] ;  /* 0x00016200ff3077ac */ /* 0x000ea20008000c00 */
[----:B------:R-:W-:Y:S01]  /*4cb0*/  IMAD.MOV.U32 R14, RZ, RZ, RZ ;  /* 0x000000ffff0e7224 */ /* 0x000fe200078e00ff */
[----:B------:R-:W-:Y:S01]  /*4cc0*/  MOV R7, 0x1000 ;  /* 0x0000100000077802 */ /* 0x000fe20000000f00 */
[----:B------:R-:W4:Y:S01]  /*4cd0*/  LDCU UR30, c[0x0][0x374] ;  /* 0x00006e80ff1e77ac */ /* 0x000f220008000800 */
[----:B------:R-:W1:Y:S01]  /*4ce0*/  LDC.64 R2, c[0x0][0x888] ;  /* 0x00022200ff027b82 */ /* 0x000e620000000a00 */
[----:B------:R-:W4:Y:S01]  /*4cf0*/  LDCU UR15, c[0x0][0xb0c] ;  /* 0x00016180ff0f77ac */ /* 0x000f220008000800 */
[----:B------:R-:W3:Y:S06]  /*4d00*/  LDCU UR52, c[0x0][0xb20] ;  /* 0x00016400ff3477ac */ /* 0x000eec0008000800 */
[----:B------:R-:W1:Y:S01]  /*4d10*/  LDC.64 R4, c[0x0][0x890] ;  /* 0x00022400ff047b82 */ /* 0x000e620000000a00 */
[----:B------:R-:W3:Y:S01]  /*4d20*/  LDCU UR4, c[0x0][0xb30] ;  /* 0x00016600ff0477ac */ /* 0x000ee20008000800 */
[----:B------:R-:W-:Y:S01]  /*4d30*/  UMOV UR21, 0x400 ;  /* 0x0000040000157882 */ /* 0x000fe20000000000 */
[----:B--2---:R-:W-:-:S02]  /*4d40*/  UIMAD.WIDE.U32 UR6, UR31, UR48, URZ ;  /* 0x000000301f0672a5 */ /* 0x004fc4000f8e00ff */
[----:B----4-:R-:W-:Y:S02]  /*4d50*/  UIMAD.WIDE.U32 UR8, UR30, UR51, URZ ;  /* 0x000000331e0872a5 */ /* 0x010fe4000f8e00ff */
[----:B------:R-:W-:Y:S02]  /*4d60*/  ULEA UR21, UR47, UR21, 0x18 ;  /* 0x000000152f157291 */ /* 0x000fe4000f8ec0ff */
[----:B------:R-:W-:Y:S02]  /*4d70*/  UPLOP3.LUT UP2, UPT, UPT, UPT, UPT, 0x40, 0x4 ;  /* 0x000000000004789c */ /* 0x000fe40003f4e870 */
[----:B------:R-:W-:Y:S01]  /*4d80*/  UIADD3 UR37, UPT, UPT, UR21, 0xe8, URZ ;  /* 0x000000e815257890 */ /* 0x000fe2000fffe0ff */
[----:B------:R-:W-:Y:S01]  /*4d90*/  UMOV UR6, UR7 ;  /* 0x0000000700067c82 */ /* 0x000fe20008000000 */
[----:B------:R-:W-:Y:S01]  /*4da0*/  UMOV UR38, UR9 ;  /* 0x0000000900267c82 */ /* 0x000fe20008000000 */
[----:B------:R-:W-:Y:S02]  /*4db0*/  UISETP.GE.AND UP0, UPT, UR45, 0x1, UPT ;  /* 0x000000012d00788c */ /* 0x000fe4000bf06270 */
[----:B------:R-:W-:Y:S01]  /*4dc0*/  UISETP.NE.AND UP4, UPT, UR45, 0x1, UPT ;  /* 0x000000012d00788c */ /* 0x000fe2000bf85270 */
[----:B------:R-:W2:Y:S01]  /*4dd0*/  LDCU.64 UR22, c[0x0][0xb28] ;  /* 0x00016500ff1677ac */ /* 0x000ea20008000a00 */
[----:B------:R-:W-:-:S02]  /*4de0*/  UISETP.NE.AND UP6, UPT, UR15, 0x1, UPT ;  /* 0x000000010f00788c */ /* 0x000fc4000bfc5270 */
[----:B------:R-:W-:Y:S02]  /*4df0*/  UISETP.NE.AND UP5, UPT, UR50, 0x1, UPT ;  /* 0x000000013200788c */ /* 0x000fe4000bfa5270 */
[----:B------:R-:W-:Y:S02]  /*4e00*/  UIADD3 UR41, UPT, UPT, UR21, 0xd0, URZ ;  /* 0x000000d015297890 */ /* 0x000fe4000fffe0ff */
[----:B------:R-:W-:Y:S02]  /*4e10*/  UIADD3 UR33, UPT, UPT, UR21, 0xd8, URZ ;  /* 0x000000d815217890 */ /* 0x000fe4000fffe0ff */
[----:B------:R-:W-:Y:S02]  /*4e20*/  UIADD3 UR25, UPT, UPT, UR21, 0xe0, URZ ;  /* 0x000000e015197890 */ /* 0x000fe4000fffe0ff */
[----:B------:R-:W-:Y:S02]  /*4e30*/  UPRMT UR37, UR47, 0x654, UR37 ;  /* 0x000006542f257896 */ /* 0x000fe40008000025 */
[----:B------:R-:W-:-:S02]  /*4e40*/  USHF.R.U32.HI UR39, URZ, UR49, UR6 ;  /* 0x00000031ff277299 */ /* 0x000fc40008011606 */
[----:B---3--:R-:W-:Y:S02]  /*4e50*/  USHF.R.U32.HI UR38, URZ, UR52, UR38 ;  /* 0x00000034ff267299 */ /* 0x008fe40008011626 */
[----:B------:R-:W-:-:S11]  /*4e60*/  UISETP.NE.AND UP3, UPT, UR4, 0x1, UPT ;  /* 0x000000010400788c */ /* 0x000fd6000bf65270 */
.L_x_106:
[C---:B------:R-:W-:Y:S02]  /*4e70*/  LEA R12, R14.reuse, UR21, 0x3 ;  /* 0x000000150e0c7c11 */ /* 0x040fe4000f8e18ff */
[----:B------:R-:W-:Y:S02]  /*4e80*/  SHF.L.U32 R0, R13, 0x1f, RZ ;  /* 0x0000001f0d007819 */ /* 0x000fe400000006ff */
[----:B------:R-:W-:Y:S02]  /*4e90*/  LEA R8, R14, UR21, 0x4 ;  /* 0x000000150e087c11 */ /* 0x000fe4000f8e20ff */
[----:B---3--:R-:W3:Y:S02]  /*4ea0*/  SYNCS.PHASECHK.TRANS64.TRYWAIT P0, [R12+URZ+0x120], R0 ;  /* 0x000120000c0075a7 */ /* 0x008ee400080011ff */
[----:B---3--:R-:W-:Y:S05]  /*4eb0*/  @!P0 BRA `(.L_x_96) ;  /* 0x0000005000848947 */ /* 0x008fea0003800000 */
.L_x_207:
[----:B------:R-:W4:Y:S01]  /*4ec0*/  LDS.128 R8, [R8+0x1b0] ;  /* 0x0001b00008087984 */ /* 0x000f220000000c00 */
[----:B------:R-:W-:Y:S01]  /*4ed0*/  UISETP.GE.AND UP0, UPT, UR45, 0x1, UPT ;  /* 0x000000012d00788c */ /* 0x000fe2000bf06270 */
[----:B------:R-:W-:Y:S01]  /*4ee0*/  @!PT LDS RZ, [RZ] ;  /* 0x00000000fffff984 */ /* 0x000fe20000000800 */
[----:B------:R-:W-:Y:S01]  /*4ef0*/  @!PT LDS RZ, [RZ] ;  /* 0x00000000fffff984 */ /* 0x000fe20000000800 */
[----:B------:R-:W-:Y:S01]  /*4f00*/  @!PT LDS RZ, [RZ] ;  /* 0x00000000fffff984 */ /* 0x000fe20000000800 */
[----:B------:R-:W-:Y:S01]  /*4f10*/  @!PT LDS RZ, [RZ] ;  /* 0x00000000fffff984 */ /* 0x000fe20000000800 */
[----:B------:R1:W-:Y:S06]  /*4f20*/  MEMBAR.ALL.CTA ;  /* 0x0000000000007992 */ /* 0x0003ec0000008000 */
[----:B-1----:R-:W1:Y:S01]  /*4f30*/  FENCE.VIEW.ASYNC.S ;  /* 0x00000000000073c6 */ /* 0x002e620000000000 */
[----:B----4-:R-:W-:Y:S11]  /*4f40*/  LOP3.LUT P0, RZ, R10, 0x1, RZ, 0xc0, !PT ;  /* 0x000000010aff7812 */ /* 0x010ff6000780c0ff */
[----:B------:R-:W-:Y:S02]  /*4f50*/  @!UPT UIADD3 URZ, UPT, UPT, URZ, URZ, URZ ;  /* 0x000000fffffff290 */ /* 0x000fe4000fffe0ff */
[----:B-1----:R-:W-:Y:S01]  /*4f60*/  VOTEU.ANY UP1, P0 ;  /* 0x0000000000ff7886 */ /* 0x002fe20000020100 */
[----:B------:R-:W-:Y:S11]  /*4f70*/  PLOP3.LUT P0, PT, PT, PT, UP1, 0x80, 0x8 ;  /* 0x000000000008781c */ /* 0x000ff60003f0f018 */
[----:B------:R-:W-:Y:S02]  /*4f80*/  @!UPT UIADD3 URZ, UPT, UPT, URZ, URZ, URZ ;  /* 0x000000fffffff290 */ /* 0x000fe4000fffe0ff */
[----:B---3--:R-:W-:Y:S02]  /*4f90*/  @P0 SHF.R.U32.HI R0, RZ, 0x10, R9 ;  /* 0x00000010ff000819 */ /* 0x008fe40000011609 */
[----:B------:R-:W-:Y:S02]  /*4fa0*/  @P0 MOV R6, R8 ;  /* 0x0000000800060202 */ /* 0x000fe40000000f00 */
[----:B------:R-:W-:Y:S01]  /*4fb0*/  @P0 R2UR UR4, R0 ;  /* 0x00000000000402ca */ /* 0x000fe200000e0000 */
[----:B------:R-:W-:Y:S01]  /*4fc0*/  VIADD R0, R12, 0x130 ;  /* 0x000001300c007836 */ /* 0x000fe20000000000 */
[----:B------:R-:W-:Y:S02]  /*4fd0*/  @P0 LOP3.LUT R8, R9, 0xffff, RZ, 0xc0, !PT ;  /* 0x0000ffff09080812 */ /* 0x000fe400078ec0ff */
[----:B------:R-:W-:Y:S02]  /*4fe0*/  @P0 R2UR UR6, R6 ;  /* 0x00000000060602ca */ /* 0x000fe400000e0000 */
[----:B------:R-:W-:Y:S02]  /*4ff0*/  PRMT R0, RZ, 0x654, R0 ;  /* 0x00000654ff007816 */ /* 0x000fe40000000000 */
[----:B------:R-:W-:Y:S02]  /*5000*/  @P0 R2UR UR5, R8 ;  /* 0x00000000080502ca */ /* 0x000fe400000e0000 */
[----:B------:R1:W-:Y:S03]  /*5010*/  SYNCS.ARRIVE.TRANS64.RED.A1T0 RZ, [R0+URZ], RZ ;  /* 0x000000ff00ff79a7 */ /* 0x0003e600081004ff */
[----:B------:R-:W-:Y:S04]  /*5020*/  @UP1 UMOV UR29, UR4 ;  /* 0x00000004001d1c82 */ /* 0x000fe80008000000 */
[----:B------:R-:W-:Y:S04]  /*5030*/  @UP1 UMOV UR14, UR6 ;  /* 0x00000006000e1c82 */ /* 0x000fe80008000000 */
[----:B------:R-:W-:Y:S01]  /*5040*/  @UP1 UMOV UR13, UR5 ;  /* 0x00000005000d1c82 */ /* 0x000fe20008000000 */
[----:B------:R-:W-:Y:S05]  /*5050*/  BRA.U !UP0, `(.L_x_97) ;  /* 0x0000000108a47547 */ /* 0x000fea000b800000 */
[----:B------:R-:W-:Y:S02]  /*5060*/  UIMAD.WIDE.U32 UR16, UR13, UR51, URZ ;  /* 0x000000330d1072a5 */ /* 0x000fe4000f8e00ff */
[----:B------:R-:W-:Y:S02]  /*5070*/  UIMAD.WIDE.U32 UR18, UR14, UR48, URZ ;  /* 0x000000300e1272a5 */ /* 0x000fe4000f8e00ff */
[----:B------:R-:W-:Y:S02]  /*5080*/  USEL UR4, UR30, UR38, !UP5 ;  /* 0x000000261e047287 */ /* 0x000fe4000e800000 */
[----:B------:R-:W-:Y:S02]  /*5090*/  USEL UR7, UR31, UR39, !UP6 ;  /* 0x000000271f077287 */ /* 0x000fe4000f000000 */
[----:B--2---:R-:W-:Y:S02]  /*50a0*/  UIMAD.WIDE.U32 UR8, UR4, UR22, URZ ;  /* 0x00000016040872a5 */ /* 0x004fe4000f8e00ff */
[----:B------:R-:W-:Y:S01]  /*50b0*/  UIMAD.WIDE.U32 UR10, UR7, UR22, URZ ;  /* 0x00000016070a72a5 */ /* 0x000fe2000f8e00ff */
[----:B------:R-:W-:Y:S02]  /*50c0*/  UMOV UR5, UR17 ;  /* 0x0000001100057c82 */ /* 0x000fe40008000000 */
[----:B------:R-:W-:Y:S03]  /*50d0*/  USHF.R.U32.HI UR6, URZ, UR52, UR5 ;  /* 0x00000034ff067299 */ /* 0x000fe60008011605 */
[----:B------:R-:W-:Y:S01]  /*50e0*/  UMOV UR5, UR19 ;  /* 0x0000001300057c82 */ /* 0x000fe20008000000 */
[----:B------:R-:W-:Y:S02]  /*50f0*/  USEL UR6, UR13, UR6, !UP5 ;  /* 0x000000060d067287 */ /* 0x000fe4000e800000 */
[----:B------:R-:W-:Y:S03]  /*5100*/  USHF.R.U32.HI UR12, URZ, UR49, UR5 ;  /* 0x00000031ff0c7299 */ /* 0x000fe60008011605 */
[----:B------:R-:W-:Y:S02]  /*5110*/  UMOV UR5, UR9 ;  /* 0x0000000900057c82 */ /* 0x000fe40008000000 */
[----:B------:R-:W-:Y:S03]  /*5120*/  @UP4 USHF.R.U32.HI UR4, URZ, UR23, UR5 ;  /* 0x00000017ff044299 */ /* 0x000fe60008011605 */
[----:B------:R-:W-:Y:S01]  /*5130*/  UMOV UR5, UR11 ;  /* 0x0000000b00057c82 */ /* 0x000fe20008000000 */
[----:B------:R-:W-:Y:S02]  /*5140*/  UIMAD UR4, UR45, UR4, URZ ;  /* 0x000000042d0472a4 */ /* 0x000fe4000f8e02ff */
[----:B------:R-:W-:Y:S02]  /*5150*/  @UP4 USHF.R.U32.HI UR7, URZ, UR23, UR5 ;  /* 0x00000017ff074299 */ /* 0x000fe40008011605 */
[----:B------:R-:W-:Y:S02]  /*5160*/  UIMAD.WIDE.U32 UR10, UR6, UR22, URZ ;  /* 0x00000016060a72a5 */ /* 0x000fe4000f8e00ff */
[----:B------:R-:W-:Y:S02]  /*5170*/  USEL UR5, UR14, UR12, !UP6 ;  /* 0x0000000c0e057287 */ /* 0x000fe4000f000000 */
[----:B------:R-:W-:Y:S02]  /*5180*/  UIMAD UR8, UR45, UR7, URZ ;  /* 0x000000072d0872a4 */ /* 0x000fe4000f8e02ff */
[----:B------:R-:W-:Y:S03]  /*5190*/  UISETP.GE.AND UP0, UPT, UR6, UR4, UPT ;  /* 0x000000040600728c */ /* 0x000fe6000bf06270 */
[----:B------:R-:W-:Y:S01]  /*51a0*/  UMOV UR4, UR11 ;  /* 0x0000000b00047c82 */ /* 0x000fe20008000000 */
[----:B------:R-:W-:Y:S02]  /*51b0*/  UISETP.GE.OR UP0, UPT, UR5, UR8, UP0 ;  /* 0x000000080500728c */ /* 0x000fe40008706670 */
[----:B------:R-:W-:Y:S02]  /*51c0*/  USHF.R.U32.HI UR4, URZ, UR23, UR4 ;  /* 0x00000017ff047299 */ /* 0x000fe40008011604 */
[----:B------:R-:W-:Y:S02]  /*51d0*/  UIMAD.WIDE.U32 UR8, UR5, UR22, URZ ;  /* 0x00000016050872a5 */ /* 0x000fe4000f8e00ff */
[----:B------:R-:W-:Y:S04]  /*51e0*/  USEL UR10, UR6, UR4, !UP4 ;  /* 0x00000004060a7287 */ /* 0x000fe8000e000000 */
[----:B------:R-:W-:Y:S01]  /*51f0*/  UIADD3 UR11, UPT, UPT, -UR10, URZ, URZ ;  /* 0x000000ff0a0b7290 */ /* 0x000fe2000fffe1ff */
[----:B------:R-:W-:Y:S02]  /*5200*/  @!UP0 UMOV UR4, UR9 ;  /* 0x0000000900048c82 */ /* 0x000fe40008000000 */
[----:B------:R-:W-:Y:S02]  /*5210*/  @!UP0 USHF.R.U32.HI UR4, URZ, UR23, UR4 ;  /* 0x00000017ff048299 */ /* 0x000fe40008011604 */
[----:B------:R-:W-:Y:S02]  /*5220*/  UIMAD UR8, UR45, UR11, UR6 ;  /* 0x0000000b2d0872a4 */ /* 0x000fe4000f8e0206 */
[----:B------:R-:W-:Y:S04]  /*5230*/  @!UP0 USEL UR4, UR5, UR4, !UP4 ;  /* 0x0000000405048287 */ /* 0x000fe8000e000000 */
[----:B------:R-:W-:Y:S02]  /*5240*/  @!UP0 UIMAD UR7, UR7, UR8, UR4 ;  /* 0x00000008070782a4 */ /* 0x000fe4000f8e0204 */
[----:B------:R-:W-:Y:S02]  /*5250*/  @!UP0 UIADD3 UR9, UPT, UPT, UR10, -UR4, URZ ;  /* 0x800000040a098290 */ /* 0x000fe4000fffe0ff */
[----:B------:R-:W-:Y:S02]  /*5260*/  UIADD3 UR8, UPT, UPT, -UR6, URZ, URZ ;  /* 0x000000ff06087290 */ /* 0x000fe4000fffe1ff */
[----:B------:R-:W-:Y:S02]  /*5270*/  UIADD3 UR4, UPT, UPT, -UR5, URZ, URZ ;  /* 0x000000ff05047290 */ /* 0x000fe4000fffe1ff */
[----:B------:R-:W-:Y:S03]  /*5280*/  @!UP0 UIMAD UR6, UR9, UR45, UR5 ;  /* 0x0000002d090682a4 */ /* 0x000fe6000f8e0205 */
[----:B------:R-:W-:Y:S01]  /*5290*/  @!UP0 UMOV UR5, UR7 ;  /* 0x0000000700058c82 */ /* 0x000fe20008000000 */
[----:B------:R-:W-:Y:S02]  /*52a0*/  UIMAD UR7, UR15, UR4, UR14 ;  /* 0x000000040f0772a4 */ /* 0x000fe4000f8e020e */
[----:B------:R-:W-:Y:S02]  /*52b0*/  UIMAD UR4, UR50, UR8, UR13 ;  /* 0x00000008320472a4 */ /* 0x000fe4000f8e020d */
[----:B------:R-:W-:Y:S02]  /*52c0*/  UIMAD UR14, UR5, UR15, UR7 ;  /* 0x0000000f050e72a4 */ /* 0x000fe4000f8e0207 */
[----:B------:R-:W-:Y:S11]  /*52d0*/  UIMAD UR13, UR6, UR50, UR4 ;  /* 0x00000032060d72a4 */ /* 0x000ff6000f8e0204 */
[----:B------:R-:W-:Y:S01]  /*52e0*/  @!UPT UIADD3 URZ, UPT, UPT, URZ, URZ, URZ ;  /* 0x000000fffffff290 */ /* 0x000fe2000fffe0ff */
.L_x_97:
[----:B------:R-:W3:Y:S01]  /*52f0*/  @!UP3 LDCU.128 UR8, c[0x0][0xb10] ;  /* 0x00016200ff08b7ac */ /* 0x000ee20008000c00 */
[C---:B------:R-:W-:Y:S02]  /*5300*/  ISETP.NE.U32.AND P1, PT, R4.reuse, RZ, PT ;  /* 0x000000ff0400720c */ /* 0x040fe40003f25070 */
[----:B------:R-:W-:Y:S02]  /*5310*/  ISETP.NE.U32.AND P0, PT, R4, RZ, PT ;  /* 0x000000ff0400720c */ /* 0x000fe40003f05070 */
[C---:B------:R-:W-:Y:S02]  /*5320*/  ISETP.NE.AND.EX P1, PT, R5.reuse, RZ, PT, P1 ;  /* 0x000000ff0500720c */ /* 0x040fe40003f25310 */
[----:B------:R-:W-:Y:S01]  /*5330*/  ISETP.NE.AND.EX P0, PT, R5, RZ, PT, P0 ;  /* 0x000000ff0500720c */ /* 0x000fe20003f05300 */
[----:B------:R-:W4:Y:S01]  /*5340*/  @!UP3 LDCU UR5, c[0x0][0xb0c] ;  /* 0x00016180ff05b7ac */ /* 0x000f220008000800 */
[----:B------:R-:W-:Y:S01]  /*5350*/  SHF.L.U32 R9, R15, 0x1f, RZ ;  /* 0x0000001f0f097819 */ /* 0x000fe200000006ff */
[----:B------:R-:W-:Y:S02]  /*5360*/  USHF.L.U32 UR42, UR28, 0x7, URZ ;  /* 0x000000071c2a7899 */ /* 0x000fe400080006ff */
[----:B------:R-:W-:Y:S02]  /*5370*/  USHF.L.U32 UR43, UR20, 0x6, URZ ;  /* 0x00000006142b7899 */ /* 0x000fe400080006ff */
[----:B---3--:R-:W-:Y:S07]  /*5380*/  UIMAD.WIDE.U32 UR6, UR14, UR8, URZ ;  /* 0x000000080e0672a5 */ /* 0x008fee000f8e00ff */
[----:B------:R-:W-:Y:S01]  /*5390*/  @!UP3 UMOV UR4, UR7 ;  /* 0x000000070004bc82 */ /* 0x000fe20008000000 */
[----:B----4-:R-:W-:Y:S02]  /*53a0*/  @!UP3 UISETP.NE.AND UP0, UPT, UR5, 0x1, UPT ;  /* 0x000000010500b88c */ /* 0x010fe4000bf05270 */
[----:B------:R-:W-:Y:S02]  /*53b0*/  @!UP3 USHF.R.U32.HI UR4, URZ, UR9, UR4 ;  /* 0x00000009ff04b299 */ /* 0x000fe40008011604 */
[----:B------:R-:W-:Y:S02]  /*53c0*/  UIMAD.WIDE.U32 UR6, UR13, UR11, URZ ;  /* 0x0000000b0d0672a5 */ /* 0x000fe4000f8e00ff */
[----:B------:R-:W-:Y:S02]  /*53d0*/  @!UP3 USEL UR8, UR14, UR4, !UP0 ;  /* 0x000000040e08b287 */ /* 0x000fe4000c000000 */
[----:B------:R-:W-:Y:S03]  /*53e0*/  @!UP3 UISETP.NE.AND UP0, UPT, UR10, 0x1, UPT ;  /* 0x000000010a00b88c */ /* 0x000fe6000bf05270 */
[----:B------:R-:W-:Y:S02]  /*53f0*/  @!UP3 UMOV UR6, UR7 ;  /* 0x000000070006bc82 */ /* 0x000fe40008000000 */
[----:B------:R-:W3:Y:S02]  /*5400*/  @!UP3 LDCU UR4, c[0x0][0xb20] ;  /* 0x00016400ff04b7ac */ /* 0x000ee40008000800 */
[----:B---3--:R-:W-:Y:S04]  /*5410*/  @!UP3 USHF.R.U32.HI UR6, URZ, UR4, UR6 ;  /* 0x00000004ff06b299 */ /* 0x008fe80008011606 */
[----:B------:R-:W-:Y:S04]  /*5420*/  @!UP3 USEL UR6, UR13, UR6, !UP0 ;  /* 0x000000060d06b287 */ /* 0x000fe8000c000000 */
[----:B------:R-:W-:Y:S02]  /*5430*/  @!UP3 UIADD3 UR4, UPT, UPT, -UR8, UR6, URZ ;  /* 0x000000060804b290 */ /* 0x000fe4000fffe1ff */
[----:B------:R-:W-:Y:S02]  /*5440*/  @!UP3 UIADD3 UR6, UPT, UPT, UR8, -UR6, URZ ;  /* 0x800000060806b290 */ /* 0x000fe4000fffe0ff */
[----:B------:R-:W-:Y:S02]  /*5450*/  @!UP3 UIMAD UR14, UR4, UR5, UR14 ;  /* 0x00000005040eb2a4 */ /* 0x000fe4000f8e020e */
[----:B------:R-:W-:Y:S01]  /*5460*/  @!UP3 UIMAD UR13, UR6, UR10, UR13 ;  /* 0x0000000a060db2a4 */ /* 0x000fe2000f8e020d */
[----:B------:R-:W-:Y:S11]  /*5470*/  BRA.U UP2, `(.L_x_98) ;  /* 0x0000000102107547 */ /* 0x000ff6000b800000 */
[----:B------:R-:W-:Y:S04]  /*5480*/  MOV R6, UR46 ;  /* 0x0000002e00067c02 */ /* 0x000fe80008000f00 */
[----:B------:R-:W-:Y:S04]  /*5490*/  SHF.L.U32 R6, R6, 0x1f, RZ ;  /* 0x0000001f06067819 */ /* 0x000fe800000006ff */
[----:B------:R-:W3:Y:S02]  /*54a0*/  SYNCS.PHASECHK.TRANS64.TRYWAIT P2, [UR21+0x118], R6 ;  /* 0x00011806ff0075a7 */ /* 0x000ee40008041115 */
[----:B---3--:R-:W-:Y:S05]  /*54b0*/  @!P2 BRA `(.L_x_99) ;  /* 0x0000004c0018a947 */ /* 0x008fea0003800000 */
.L_x_98:
[----:B------:R-:W-:Y:S05]  /*54c0*/  @!P1 BRA `(.L_x_100) ;  /* 0x0000000000309947 */ /* 0x000fea0003800000 */
[----:B------:R-:W-:Y:S01]  /*54d0*/  ISETP.NE.U32.AND P1, PT, R2, RZ, PT ;  /* 0x000000ff0200720c */ /* 0x000fe20003f25070 */
[----:B------:R-:W3:Y:S01]  /*54e0*/  LDCU.64 UR4, c[0x0][0x358] ;  /* 0x00006b00ff0477ac */ /* 0x000ee20008000a00 */
[----:B------:R-:W-:Y:S02]  /*54f0*/  IMAD.MOV.U32 R50, RZ, RZ, 0x1 ;  /* 0x00000001ff327424 */ /* 0x000fe400078e00ff */
[----:B------:R-:W-:Y:S11]  /*5500*/  ISETP.NE.AND.EX P1, PT, R3, RZ, PT, P1 ;  /* 0x000000ff0300720c */ /* 0x000ff60003f25310 */
[----:B------:R-:W-:Y:S02]  /*5510*/  @!UPT UIADD3 URZ, UPT, UPT, URZ, URZ, URZ ;  /* 0x000000fffffff290 */ /* 0x000fe4000fffe0ff */
[----:B------:R-:W4:Y:S01]  /*5520*/  @P1 LDC.64 R10, c[0x0][0x888] ;  /* 0x00022200ff0a1b82 */ /* 0x000f220000000a00 */
[----:B-1----:R-:W-:Y:S04]  /*5530*/  @P1 IMAD R0, R4, UR36, RZ ;  /* 0x0000002404001c24 */ /* 0x002fe8000f8e02ff */
[----:B----4-:R-:W-:Y:S04]  /*5540*/  @P1 IMAD.WIDE R10, R0, 0x4, R10 ;  /* 0x00000004000a1825 */ /* 0x010fe800078e020a */
[----:B------:R-:W-:Y:S01]  /*5550*/  HFMA2 R0, -RZ, RZ, 0, 5.9604644775390625e-08 ;  /* 0x00000001ff007431 */ /* 0x000fe200000001ff */
[----:B---3-5:R3:W5:Y:S04]  /*5560*/  @P1 LDG.E R27, desc[UR4][R10.64] ;  /* 0x000000040a1b1981 */ /* 0x028768000c1e1900 */
[----:B------:R-:W-:Y:S01]  /*5570*/  @!P1 PRMT R50, R0, 0x7610, R50 ;  /* 0x0000761000329816 */ /* 0x000fe20000000032 */
[----:B---3--:R-:W4:Y:S06]  /*5580*/  @!P1 LDC R27, c[0x0][0x880] ;  /* 0x00022000ff1b9b82 */ /* 0x008f2c0000000800 */
.L_x_100:
[----:B----45:R-:W-:Y:S01]  /*5590*/  @!P0 FSETP.EQ.AND P1, PT, R27, RZ, PT ;  /* 0x000000ff1b00820b */ /* 0x030fe20003f22000 */
[----:B------:R-:W-:Y:S01]  /*55a0*/  @!UPT UIADD3 URZ, UPT, UPT, URZ, URZ, URZ ;  /* 0x000000fffffff290 */ /* 0x000fe2000fffe0ff */
[----:B------:R-:W-:Y:S11]  /*55b0*/  @!P0 BRA `(.L_x_101) ;  /* 0x0000000000188947 */ /* 0x000ff60003800000 */
[----:B------:R-:W-:Y:S02]  /*55c0*/  LOP3.LUT P0, RZ, R50, 0xff, RZ, 0xc0, !PT ;  /* 0x000000ff32ff7812 */ /* 0x000fe4000780c0ff */
[----:B------:R-:W-:Y:S04]  /*55d0*/  ISETP.NE.U32.AND P1, PT, R2, RZ, PT ;  /* 0x000000ff0200720c */ /* 0x000fe80003f25070 */
[----:B------:R-:W-:Y:S04]  /*55e0*/  ISETP.NE.AND.EX P1, PT, R3, RZ, PT, P1 ;  /* 0x000000ff0300720c */ /* 0x000fe80003f25310 */
[----:B------:R-:W-:Y:S03]  /*55f0*/  PLOP3.LUT P1, PT, P1, PT, PT, 0x8, 0x80 ;  /* 0x000000000080781c */ /* 0x000fe60000f2e170 */
[----:B------:R-:W-:Y:S11]  /*5600*/  @P0 FSETP.EQ.AND P1, PT, R27, RZ, PT ;  /* 0x000000ff1b00020b */ /* 0x000ff60003f22000 */
[----:B------:R-:W-:Y:S02]  /*5610*/  @!UPT UIADD3 URZ, UPT, UPT, URZ, URZ, URZ ;  /* 0x000000fffffff290 */ /* 0x000fe4000fffe0ff */
.L_x_101:
[----:B------:R-:W3:Y:S01]  /*5620*/  SYNCS.PHASECHK.TRANS64.TRYWAIT P2, [UR21+0xf0], R9 ;  /* 0x0000f009ff0075a7 */ /* 0x000ee20008041115 */
[----:B------:R-:W-:Y:S04]  /*5630*/  ELECT P0, URZ, PT ;  /* 0x0000000000ff782f */ /* 0x000fe80003800000 */
[----:B------:R-:W-:Y:S11]  /*5640*/  PLOP3.LUT P1, PT, P1, P0, PT, 0xf2, 0x2f ;  /* 0x00000000002f781c */ /* 0x000ff60000f21e72 */
[----:B------:R-:W-:Y:S02]  /*5650*/  @!UPT UIADD3 URZ, UPT, UPT, URZ, URZ, URZ ;  /* 0x000000fffffff290 */ /* 0x000fe4000fffe0ff */
[----:B------:R-:W-:Y:S05]  /*5660*/  @!P1 IADD3 R8, P0, PT, R16, 0x580, RZ ;  /* 0x0000058010089810 */ /* 0x000fea0007f1e0ff */
[----:B-1----:R-:W-:Y:S01]  /*5670*/  @!P1 IMAD.X R6, RZ, RZ, R17, P0 ;  /* 0x000000ffff069224 */ /* 0x002fe200000e0611 */
[----:B---3--:R-:W-:Y:S07]  /*5680*/  @!P2 BRA `(.L_x_102) ;  /* 0x0000004800bca947 */ /* 0x008fee0003800000 */
.L_x_210:
[----:B------:R-:W-:Y:S01]  /*5690*/  @!P1 R2UR UR5, R8 ;  /* 0x00000000080592ca */ /* 0x000fe200000e0000 */
[----:B------:R-:W-:Y:S01]  /*56a0*/  VOTEU.ALL UP0, P1 ;  /* 0x0000000000ff7886 */ /* 0x000fe20000800000 */
[----:B------:R-:W-:Y:S01]  /*56b0*/  @!P1 R2UR UR4, R6 ;  /* 0x00000000060492ca */ /* 0x000fe200000e0000 */
[----:B------:R-:W-:Y:S01]  /*56c0*/  UMOV UR16, 0x0 ;  /* 0x0000000000107882 */ /* 0x000fe20000000000 */
[----:B------:R-:W-:Y:S01]  /*56d0*/  UMOV UR17, 0x10000000 ;  /* 0x1000000000117882 */ /* 0x000fe20000000000 */
[----:B------:R-:W-:Y:S01]  /*56e0*/  UMOV UR44, UR36 ;  /* 0x00000024002c7c82 */ /* 0x000fe20008000000 */
[----:B------:R-:W-:Y:S01]  /*56f0*/  @!UP0 UIADD3 UR40, UPT, UPT, UR21, 0x200, URZ ;  /* 0x0000020015288890 */ /* 0x000fe2000fffe0ff */
[----:B-1----:R-:W-:Y:S01]  /*5700*/  @!P1 IMAD.MOV.U32 R0, RZ, RZ, 0x1000 ;  /* 0x00001000ff009424 */ /* 0x002fe200078e00ff */
[----:B------:R-:W-:Y:S01]  /*5710*/  @!UP0 UIADD3 UR10, UPT, UPT, UR42, 0x40, URZ ;  /* 0x000000402a0a8890 */ /* 0x000fe2000fffe0ff */
[----:B------:R-:W-:Y:S01]  /*5720*/  @!P1 IADD3 R8, P0, PT, R16, 0x580, RZ ;  /* 0x0000058010089810 */ /* 0x000fe20007f1e0ff */
[----:B------:R-:W-:Y:S01]  /*5730*/  @!UP0 UIADD3 UR8, UPT, UPT, UR21, 0xa00, URZ ;  /* 0x00000a0015088890 */ /* 0x000fe2000fffe0ff */
[----:B------:R-:W-:Y:S02]  /*5740*/  VOTEU.ALL UP0, P1 ;  /* 0x0000000000ff7886 */ /* 0x000fe40000800000 */
[----:B------:R-:W-:Y:S01]  /*5750*/  IMAD.U32 R10, RZ, RZ, UR5 ;  /* 0x00000005ff0a7e24 */ /* 0x000fe2000f8e00ff */
[----:B------:R-:W-:Y:S01]  /*5760*/  UMOV UR9, UR41 ;  /* 0x0000002900097c82 */ /* 0x000fe20008000000 */
[----:B------:R-:W-:Y:S01]  /*5770*/  IMAD.U32 R11, RZ, RZ, UR4 ;  /* 0x00000004ff0b7e24 */ /* 0x000fe2000f8e00ff */
[----:B------:R-:W-:Y:S01]  /*5780*/  UMOV UR11, UR43 ;  /* 0x0000002b000b7c82 */ /* 0x000fe20008000000 */
[----:B------:R-:W-:Y:S01]  /*5790*/  UMOV UR12, UR36 ;  /* 0x00000024000c7c82 */ /* 0x000fe20008000000 */
[----:B------:R-:W-:Y:S01]  /*57a0*/  @!P1 R2UR UR4, R10 ;  /* 0x000000000a0492ca */ /* 0x000fe200000e0000 */
[----:B------:R-:W-:Y:S01]  /*57b0*/  UPRMT UR6, UR47, 0x654, UR41 ;  /* 0x000006542f067896 */ /* 0x000fe20008000029 */
[----:B------:R-:W-:Y:S01]  /*57c0*/  @!P1 R2UR UR5, R11 ;  /* 0x000000000b0592ca */ /* 0x000fe200000e0000 */
[----:B------:R-:W-:Y:S11]  /*57d0*/  @!P1 IMAD.X R6, RZ, RZ, R17, P0 ;  /* 0x000000ffff069224 */ /* 0x000ff600000e0611 */
[----:B------:R-:W-:Y:S01]  /*57e0*/  @!UPT UIADD3 URZ, UPT, UPT, URZ, URZ, URZ ;  /* 0x000000fffffff290 */ /* 0x000fe2000fffe0ff */
[----:B------:R1:W-:Y:S01]  /*57f0*/  @!UP0 UTMALDG.3D [UR40], [UR4], desc[UR16] ;  /* 0x00001028040085b4 */ /* 0x0003e20008011000 */
[----:B------:R-:W-:Y:S05]  /*5800*/  VOTEU.ALL UP0, P1 ;  /* 0x0000000000ff7886 */ /* 0x000fea0000800000 */
[----:B------:R1:W-:Y:S01]  /*5810*/  @!UP0 UTMALDG.3D [UR8], [UR4], desc[UR16] ;  /* 0x00001008040085b4 */ /* 0x0003e20008011000 */
[----:B------:R1:W-:Y:S01]  /*5820*/  @!P1 SYNCS.ARRIVE.TRANS64.RED.A0TR RZ, [UR21+0xd0], R0 ;  /* 0x0000d000ffff99a7 */ /* 0x0003e20008300415 */
[----:B------:R-:W-:Y:S01]  /*5830*/  SYNCS.ARRIVE.TRANS64.RED.A1T0 RZ, [UR6], RZ ;  /* 0x000000ffffff79a7 */ /* 0x000fe20008100406 */
[----:B------:R-:W3:Y:S02]  /*5840*/  SYNCS.PHASECHK.TRANS64.TRYWAIT P2, [UR21+0xf8], R9 ;  /* 0x0000f809ff0075a7 */ /* 0x000ee40008041115 */
[----:B-1-3--:R-:W-:Y:S05]  /*5850*/  @!P2 BRA `(.L_x_103) ;  /* 0x000000480060a947 */ /* 0x00afea0003800000 */
.L_x_212:
        /* <DEDUP_REMOVED lines=10> */
[----:B------:R-:W-:Y:S02]  /*5900*/  @!UP0 UIADD3 UR10, UPT, UPT, UR42, 0x50, URZ ;  /* 0x000000502a0a8890 */ /* 0x000fe4000fffe0ff */
[----:B------:R-:W-:Y:S01]  /*5910*/  @!UP0 UIADD3 UR8, UPT, UPT, UR21, 0x1a00, URZ ;  /* 0x00001a0015088890 */ /* 0x000fe2000fffe0ff */
[----:B------:R-:W-:Y:S01]  /*5920*/  IMAD.U32 R10, RZ, RZ, UR5 ;  /* 0x00000005ff0a7e24 */ /* 0x000fe2000f8e00ff */
[----:B------:R-:W-:Y:S01]  /*5930*/  VOTEU.ALL UP0, P1 ;  /* 0x0000000000ff7886 */ /* 0x000fe20000800000 */
[----:B------:R-:W-:Y:S01]  /*5940*/  IMAD.U32 R11, RZ, RZ, UR4 ;  /* 0x00000004ff0b7e24 */ /* 0x000fe2000f8e00ff */
[----:B------:R-:W-:Y:S01]  /*5950*/  UMOV UR9, UR33 ;  /* 0x0000002100097c82 */ /* 0x000fe20008000000 */
[----:B------:R-:W-:Y:S01]  /*5960*/  UMOV UR11, UR43 ;  /* 0x0000002b000b7c82 */ /* 0x000fe20008000000 */
[----:B------:R-:W-:Y:S01]  /*5970*/  @!P1 R2UR UR4, R10 ;  /* 0x000000000a0492ca */ /* 0x000fe200000e0000 */
[----:B------:R-:W-:Y:S01]  /*5980*/  UMOV UR12, UR36 ;  /* 0x00000024000c7c82 */ /* 0x000fe20008000000 */
[----:B------:R-:W-:Y:S01]  /*5990*/  @!P1 R2UR UR5, R11 ;  /* 0x000000000b0592ca */ /* 0x000fe200000e0000 */
[----:B------:R-:W-:Y:S01]  /*59a0*/  UPRMT UR6, UR47, 0x654, UR33 ;  /* 0x000006542f067896 */ /* 0x000fe20008000021 */
[----:B------:R-:W-:Y:S11]  /*59b0*/  @!P1 IMAD.X R6, RZ, RZ, R17, P0 ;  /* 0x000000ffff069224 */ /* 0x000ff600000e0611 */
[----:B------:R1:W-:Y:S01]  /*59c0*/  @!UP0 UTMALDG.3D [UR32], [UR4], desc[UR16] ;  /* 0x00001020040085b4 */ /* 0x0003e20008011000 */
[----:B------:R-:W-:Y:S05]  /*59d0*/  VOTEU.ALL UP0, P1 ;  /* 0x0000000000ff7886 */ /* 0x000fea0000800000 */
[----:B------:R1:W-:Y:S01]  /*59e0*/  @!UP0 UTMALDG.3D [UR8], [UR4], desc[UR16] ;  /* 0x00001008040085b4 */ /* 0x0003e20008011000 */
[----:B------:R1:W-:Y:S01]  /*59f0*/  @!P1 SYNCS.ARRIVE.TRANS64.RED.A0TR RZ, [UR21+0xd8], R0 ;  /* 0x0000d800ffff99a7 */ /* 0x0003e20008300415 */
[----:B------:R-:W-:Y:S01]  /*5a00*/  SYNCS.ARRIVE.TRANS64.RED.A1T0 RZ, [UR6], RZ ;  /* 0x000000ffffff79a7 */ /* 0x000fe20008100406 */
[----:B------:R-:W3:Y:S02]  /*5a10*/  SYNCS.PHASECHK.TRANS64.TRYWAIT P2, [UR21+0x100], R9 ;  /* 0x00010009ff0075a7 */ /* 0x000ee40008041115 */
[----:B-1-3--:R-:W-:Y:S05]  /*5a20*/  @!P2 BRA `(.L_x_104) ;  /* 0x000000480004a947 */ /* 0x00afea0003800000 */
.L_x_214:
        /* <DEDUP_REMOVED lines=9> */
[----:B------:R-:W-:Y:S01]  /*5ac0*/  VIADD R14, R14, 0x1 ;  /* 0x000000010e0e7836 */ /* 0x000fe20000000000 */
        /* <DEDUP_REMOVED lines=10> */
[----:B------:R-:W-:Y:S01]  /*5b70*/  UMOV UR12, UR36 ;  /* 0x00000024000c7c82 */ /* 0x000fe20008000000 */
[----:B------:R-:W-:Y:S11]  /*5b80*/  UPRMT UR6, UR47, 0x654, UR25 ;  /* 0x000006542f067896 */ /* 0x000ff60008000019 */
[----:B------:R1:W-:Y:S01]  /*5b90*/  @!UP0 UTMALDG.3D [UR24], [UR4], desc[UR16] ;  /* 0x00001018040085b4 */ /* 0x0003e20008011000 */
[----:B------:R-:W-:Y:S05]  /*5ba0*/  VOTEU.ALL UP0, P1 ;  /* 0x0000000000ff7886 */ /* 0x000fea0000800000 */
[----:B------:R1:W-:Y:S01]  /*5bb0*/  @!UP0 UTMALDG.3D [UR8], [UR4], desc[UR16] ;  /* 0x00001008040085b4 */ /* 0x0003e20008011000 */
[----:B------:R1:W-:Y:S01]  /*5bc0*/  @!P1 SYNCS.ARRIVE.TRANS64.RED.A0TR RZ, [UR21+0xe0], R0 ;  /* 0x0000e000ffff99a7 */ /* 0x0003e20008300415 */
[----:B------:R-:W-:Y:S01]  /*5bd0*/  SYNCS.ARRIVE.TRANS64.RED.A1T0 RZ, [UR6], RZ ;  /* 0x000000ffffff79a7 */ /* 0x000fe20008100406 */
[----:B------:R-:W3:Y:S02]  /*5be0*/  SYNCS.PHASECHK.TRANS64.TRYWAIT P0, [UR21+0x108], R9 ;  /* 0x00010809ff0075a7 */ /* 0x000ee40008001115 */
[----:B-1-3--:R-:W-:Y:S05]  /*5bf0*/  @!P0 BRA `(.L_x_105) ;  /* 0x0000004400a88947 */ /* 0x00afea0003800000 */
.L_x_216:
[----:B------:R-:W-:Y:S01]  /*5c00*/  UPLOP3.LUT UP2, UPT, UPT, UPT, UPT, 0x80, 0x8 ;  /* 0x000000000008789c */ /* 0x000fe20003f4f070 */
[----:B------:R-:W-:Y:S01]  /*5c10*/  @!P1 IADD3 R6, P0, PT, R16, 0x580, RZ ;  /* 0x0000058010069810 */ /* 0x000fe20007f1e0ff */
[----:B------:R-:W-:Y:S01]  /*5c20*/  UMOV UR6, 0x0 ;  /* 0x0000000000067882 */ /* 0x000fe20000000000 */
[----:B------:R-:W-:Y:S01]  /*5c30*/  UMOV UR7, 0x10000000 ;  /* 0x1000000000077882 */ /* 0x000fe20000000000 */
[----:B------:R-:W-:Y:S01]  /*5c40*/  VOTEU.ALL UP0, P1 ;  /* 0x0000000000ff7886 */ /* 0x000fe20000800000 */
[----:B------:R-:W-:Y:S01]  /*5c50*/  @!P1 R2UR UR5, R6 ;  /* 0x00000000060592ca */ /* 0x000fe200000e0000 */
[----:B-1----:R-:W-:Y:S01]  /*5c60*/  @!P1 IMAD.X R0, RZ, RZ, R17, P0 ;  /* 0x000000ffff009224 */ /* 0x002fe200000e0611 */
[----:B------:R-:W-:Y:S01]  /*5c70*/  UMOV UR19, UR43 ;  /* 0x0000002b00137c82 */ /* 0x000fe20008000000 */
[----:B------:R-:W-:Y:S01]  /*5c80*/  UMOV UR20, UR36 ;  /* 0x0000002400147c82 */ /* 0x000fe20008000000 */
[----:B------:R-:W-:Y:S01]  /*5c90*/  @!UP0 UIADD3 UR18, UPT, UPT, UR42, 0x30, URZ ;  /* 0x000000302a128890 */ /* 0x000fe2000fffe0ff */
[----:B------:R-:W-:Y:S01]  /*5ca0*/  R2UR UR24, R52 ;  /* 0x00000000341872ca */ /* 0x000fe200000e0000 */
[----:B------:R-:W-:Y:S01]  /*5cb0*/  @!UP0 UIADD3 UR16, UPT, UPT, UR21, 0x3200, URZ ;  /* 0x0000320015108890 */ /* 0x000fe2000fffe0ff */
[----:B------:R-:W-:Y:S01]  /*5cc0*/  @!P1 R2UR UR4, R0 ;  /* 0x00000000000492ca */ /* 0x000fe200000e0000 */
[----:B------:R-:W-:Y:S01]  /*5cd0*/  @!UP0 UIADD3 UR17, UPT, UPT, UR21, 0xe8, URZ ;  /* 0x000000e815118890 */ /* 0x000fe2000fffe0ff */
[----:B------:R-:W-:Y:S01]  /*5ce0*/  ISETP.NE.AND P0, PT, R14, 0x2, PT ;  /* 0x000000020e00780c */ /* 0x000fe20003f05270 */
[----:B------:R-:W-:Y:S01]  /*5cf0*/  @!UP0 UIADD3 UR10, UPT, UPT, UR42, 0x70, URZ ;  /* 0x000000702a0a8890 */ /* 0x000fe2000fffe0ff */
[----:B------:R-:W-:Y:S01]  /*5d00*/  LOP3.LUT R15, R15, 0x1, RZ, 0x3c, !PT ;  /* 0x000000010f0f7812 */ /* 0x000fe200078e3cff */
[----:B------:R-:W-:Y:S01]  /*5d10*/  @!UP0 UIADD3 UR8, UPT, UPT, UR21, 0x3a00, URZ ;  /* 0x00003a0015088890 */ /* 0x000fe2000fffe0ff */
[----:B------:R-:W-:Y:S01]  /*5d20*/  IMAD.U32 R8, RZ, RZ, UR5 ;  /* 0x00000005ff087e24 */ /* 0x000fe2000f8e00ff */
[----:B------:R-:W-:Y:S01]  /*5d30*/  VOTEU.ALL UP0, P1 ;  /* 0x0000000000ff7886 */ /* 0x000fe20000800000 */
[----:B------:R-:W-:Y:S01]  /*5d40*/  UMOV UR11, UR43 ;  /* 0x0000002b000b7c82 */ /* 0x000fe20008000000 */
[----:B------:R-:W-:Y:S01]  /*5d50*/  UMOV UR12, UR36 ;  /* 0x00000024000c7c82 */ /* 0x000fe20008000000 */
[----:B------:R-:W-:Y:S01]  /*5d60*/  UMOV UR9, UR17 ;  /* 0x0000001100097c82 */ /* 0x000fe20008000000 */
[----:B------:R-:W-:Y:S01]  /*5d70*/  SEL R0, RZ, 0x1, P0 ;  /* 0x00000001ff007807 */ /* 0x000fe20000000000 */
[----:B------:R-:W-:Y:S01]  /*5d80*/  UIADD3 UR28, UPT, UPT, UR13, UR24, URZ ;  /* 0x000000180d1c7290 */ /* 0x000fe2000fffe0ff */
[----:B------:R-:W-:Y:S01]  /*5d90*/  IMAD.U32 R9, RZ, RZ, UR4 ;  /* 0x00000004ff097e24 */ /* 0x000fe2000f8e00ff */
[----:B------:R-:W-:Y:S01]  /*5da0*/  @!P1 R2UR UR4, R8 ;  /* 0x00000000080492ca */ /* 0x000fe200000e0000 */
[----:B------:R-:W-:Y:S01]  /*5db0*/  UMOV UR36, UR29 ;  /* 0x0000001d00247c82 */ /* 0x000fe20008000000 */
[----:B------:R-:W-:Y:S02]  /*5dc0*/  LOP3.LUT R13, R13, R0, RZ, 0x3c, !PT ;  /* 0x000000000d0d7212 */ /* 0x000fe400078e3cff */
[----:B------:R-:W-:Y:S02]  /*5dd0*/  @!P1 R2UR UR5, R9 ;  /* 0x00000000090592ca */ /* 0x000fe400000e0000 */
[----:B------:R-:W-:Y:S11]  /*5de0*/  SEL R14, R14, RZ, P0 ;  /* 0x000000ff0e0e7207 */ /* 0x000ff60000000000 */
[----:B------:R1:W-:Y:S01]  /*5df0*/  @!UP0 UTMALDG.3D [UR16], [UR4], desc[UR6] ;  /* 0x00000610040085b4 */ /* 0x0003e20008011000 */
[----:B------:R-:W-:Y:S05]  /*5e00*/  VOTEU.ALL UP0, P1 ;  /* 0x0000000000ff7886 */ /* 0x000fea0000800000 */
[----:B------:R3:W-:Y:S01]  /*5e10*/  @!UP0 UTMALDG.3D [UR8], [UR4], desc[UR6] ;  /* 0x00000608040085b4 */ /* 0x0007e20008011000 */
[----:B------:R3:W-:Y:S01]  /*5e20*/  @!P1 SYNCS.ARRIVE.TRANS64.RED.A0TR RZ, [UR21+0xe8], R7 ;  /* 0x0000e807ffff99a7 */ /* 0x0007e20008300415 */
[----:B------:R-:W-:Y:S01]  /*5e30*/  SYNCS.ARRIVE.TRANS64.RED.A1T0 RZ, [UR37], RZ ;  /* 0x000000ffffff79a7 */ /* 0x000fe20008100425 */
[----:B-1----:R-:W-:Y:S01]  /*5e40*/  UIADD3 UR20, UPT, UPT, UR14, UR63, URZ ;  /* 0x0000003f0e147290 */ /* 0x002fe2000fffe0ff */
[----:B------:R-:W-:Y:S11]  /*5e50*/  BRA.U UP1, `(.L_x_106) ;  /* 0xfffffff101047547 */ /* 0x000ff6000b83ffff */
[----:B------:R-:W-:-:S04]  /*5e60*/  SHF.L.U32 R2, R15, 0x1f, RZ ;  /* 0x0000001f0f027819 */ /* 0x000fc800000006ff */
[----:B------:R-:W1:Y:S02]  /*5e70*/  SYNCS.PHASECHK.TRANS64.TRYWAIT P0, [UR21+0xf0], R2 ;  /* 0x0000f002ff0075a7 */ /* 0x000e640008001115 */
[----:B-1----:R-:W-:Y:S05]  /*5e80*/  @!P0 BRA `(.L_x_107) ;  /* 0x00000044001c8947 */ /* 0x002fea0003800000 */
.L_x_218:
[----:B------:R-:W4:Y:S02]  /*5e90*/  SYNCS.PHASECHK.TRANS64.TRYWAIT P0, [UR21+0xf8], R2 ;  /* 0x0000f802ff0075a7 */ /* 0x000f240008001115 */
[----:B----4-:R-:W-:Y:S05]  /*5ea0*/  @!P0 BRA `(.L_x_108) ;  /* 0x00000044002c8947 */ /* 0x010fea0003800000 */
.L_x_220:
[----:B------:R-:W4:Y:S02]  /*5eb0*/  SYNCS.PHASECHK.TRANS64.TRYWAIT P0, [UR21+0x100], R2 ;  /* 0x00010002ff0075a7 */ /* 0x000f240008001115 */
[----:B----4-:R-:W-:Y:S05]  /*5ec0*/  @!P0 BRA `(.L_x_109) ;  /* 0x00000044003c8947 */ /* 0x010fea0003800000 */
.L_x_222:
[----:B-1----:R-:W-:-:S07]  /*5ed0*/  MOV R0, UR21 ;  /* 0x0000001500007c02 */ /* 0x002fce0008000f00 */
.L_x_110:
[----:B-1----:R-:W-:-:S04]  /*5ee0*/  SHF.L.U32 R2, R15, 0x1f, RZ ;  /* 0x0000001f0f027819 */ /* 0x002fc800000006ff */
[----:B------:R1:W4:Y:S03]  /*5ef0*/  SYNCS.PHASECHK.TRANS64.TRYWAIT P0, [R0+URZ+0x108], R2 ;  /* 0x00010802000075a7 */ /* 0x00032600080011ff */
[----:B----4-:R-:W-:Y:S05]  /*5f00*/  @!P0 NANOSLEEP.SYNCS 0x989680 ;  /* 0x009896800000895d */ /* 0x010fea0003900000 */
[----:B------:R-:W4:Y:S02]  /*5f10*/  @!P0 SYNCS.PHASECHK.TRANS64 P0, [R0+URZ+0x108], R2 ;  /* 0x00010802000085a7 */ /* 0x000f2400080010ff */
[----:B--234-:R-:W-:Y:S05]  /*5f20*/  @P0 EXIT ;  /* 0x000000000000094d */ /* 0x01cfea0003800000 */
[----:B------:R-:W-:Y:S05]  /*5f30*/  BRA `(.L_x_110) ;  /* 0xfffffffc00e87947 */ /* 0x000fea000383ffff */
.L_x_95:
[----:B------:R-:W-:-:S06]  /*5f40*/  UISETP.GE.AND UP0, UPT, UR25, 0x4, UPT ;  /* 0x000000041900788c */ /* 0x000fcc000bf06270 */
[----:B------:R-:W-:-:S13]  /*5f50*/  PLOP3.LUT P0, PT, PT, PT, UP0, 0x80, 0x8 ;  /* 0x000000000008781c */ /* 0x000fda0003f0f008 */
[----:B-1----:R-:W-:Y:S05]  /*5f60*/  @!P0 EXIT ;  /* 0x000000000000894d */ /* 0x002fea0003800000 */
[----:B------:R-:W-:Y:S01]  /*5f70*/  BAR.SYNC.DEFER_BLOCKING 0x6, 0xa0 ;  /* 0x0182800000007b1d */ /* 0x000fe20000010000 */
[----:B------:R-:W-:Y:S01]  /*5f80*/  IMAD.SHL.U32 R49, R61, 0x10, RZ ;  /* 0x000000103d317824 */ /* 0x000fe200078e00ff */
[----:B------:R-:W-:Y:S01]  /*5f90*/  CS2R R58, SRZ ;  /* 0x00000000003a7805 */ /* 0x000fe2000001ff00 */
[----:B------:R-:W-:Y:S02]  /*5fa0*/  IMAD.SHL.U32 R5, R51, 0x200, RZ ;  /* 0x0000020033057824 */ /* 0x000fe400078e00ff */
[----:B------:R-:W-:Y:S01]  /*5fb0*/  IMAD.U32 R23, R61, 0x10000, RZ ;  /* 0x000100003d177824 */ /* 0x000fe200078e00ff */
[----:B------:R-:W-:Y:S01]  /*5fc0*/  UMOV UR43, 0x400 ;  /* 0x00000400002b7882 */ /* 0x000fe20000000000 */
[----:B------:R-:W-:Y:S01]  /*5fd0*/  LOP3.LUT R48, R49, 0x5b0, RZ, 0xc0, !PT ;  /* 0x000005b031307812 */ /* 0x000fe200078ec0ff */
[----:B------:R-:W-:Y:S01]  /*5fe0*/  ULEA UR43, UR47, UR43, 0x18 ;  /* 0x0000002b2f2b7291 */ /* 0x000fe2000f8ec0ff */
[----:B------:R-:W1:Y:S01]  /*5ff0*/  LDC.64 R44, c[0x0][0x888] ;  /* 0x00022200ff2c7b82 */ /* 0x000e620000000a00 */
[----:B------:R-:W-:Y:S01]  /*6000*/  IMAD.SHL.U32 R4, R61, 0x2, RZ ;  /* 0x000000023d047824 */ /* 0x000fe200078e00ff */
[----:B------:R-:W-:Y:S01]  /*6010*/  LOP3.LUT R48, R48, 0x200, R5, 0xf8, !PT ;  /* 0x0000020030307812 */ /* 0x000fe200078ef805 */
[----:B------:R-:W-:Y:S01]  /*6020*/  IMAD.SHL.U32 R5, R51, 0x200000, RZ ;  /* 0x0020000033057824 */ /* 0x000fe200078e00ff */
[C---:B------:R-:W-:Y:S01]  /*6030*/  LOP3.LUT R6, R49.reuse, 0x40, RZ, 0xc0, !PT ;  /* 0x0000004031067812 */ /* 0x040fe200078ec0ff */
[----:B------:R-:W-:Y:S01]  /*6040*/  UIADD3 UR4, UPT, UPT, UR43, 0x200, URZ ;  /* 0x000002002b047890 */ /* 0x000fe2000fffe0ff */
[----:B------:R-:W-:Y:S01]  /*6050*/  LOP3.LUT P0, RZ, R49, 0x40, RZ, 0xc0, !PT ;  /* 0x0000004031ff7812 */ /* 0x000fe2000780c0ff */
[----:B------:R-:W-:Y:S01]  /*6060*/  IMAD.MOV.U32 R60, RZ, RZ, 0x1 ;  /* 0x00000001ff3c7424 */ /* 0x000fe200078e00ff */
[----:B------:R-:W2:Y:S01]  /*6070*/  LDC.64 R46, c[0x0][0x890] ;  /* 0x00022400ff2e7b82 */ /* 0x000ea20000000a00 */
[----:B------:R-:W-:Y:S01]  /*6080*/  LOP3.LUT R5, R5, 0x200000, RZ, 0xc0, !PT ;  /* 0x0020000005057812 */ /* 0x000fe200078ec0ff */
[----:B------:R-:W-:Y:S01]  /*6090*/  IMAD.MOV.U32 R22, RZ, RZ, RZ ;  /* 0x000000ffff167224 */ /* 0x000fe200078e00ff */
[----:B------:R-:W-:Y:S01]  /*60a0*/  LOP3.LUT R4, R6, 0x8, R4, 0xf8, !PT ;  /* 0x0000000806047812 */ /* 0x000fe200078ef804 */
[----:B------:R-:W-:Y:S01]  /*60b0*/  IMAD.MOV.U32 R56, RZ, RZ, RZ ;  /* 0x000000ffff387224 */ /* 0x000fe200078e00ff */
[----:B------:R-:W-:Y:S01]  /*60c0*/  LOP3.LUT R23, R5, 0x400000, R23, 0xf8, !PT ;  /* 0x0040000005177812 */ /* 0x000fe200078ef817 */
[----:B------:R-:W-:Y:S01]  /*60d0*/  IMAD.U32 R53, RZ, RZ, UR4 ;  /* 0x00000004ff357e24 */ /* 0x000fe2000f8e00ff */
[----:B------:R-:W3:Y:S01]  /*60e0*/  LDS R0, [UR43+0x1d0] ;  /* 0x0001d02bff007984 */ /* 0x000ee20008000800 */
[----:B------:R-:W4:Y:S01]  /*60f0*/  LDC.64 R42, c[0x0][0x8b0] ;  /* 0x00022c00ff2a7b82 */ /* 0x000f220000000a00 */
[----:B------:R-:W-:Y:S01]  /*6100*/  LOP3.LUT R48, R48, R4, RZ, 0xfc, !PT ;  /* 0x0000000430307212 */ /* 0x000fe200078efcff */
[----:B------:R-:W1:Y:S01]  /*6110*/  LDCU UR60, c[0x0][0x370] ;  /* 0x00006e00ff3c77ac */ /* 0x000e620008000800 */
[----:B------:R-:W-:Y:S01]  /*6120*/  LOP3.LUT R61, R61, 0x60, RZ, 0xc0, !PT ;  /* 0x000000603d3d7812 */ /* 0x000fe200078ec0ff */
[----:B------:R-:W1:Y:S04]  /*6130*/  LDCU UR42, c[0x0][0xb0c] ;  /* 0x00016180ff2a77ac */ /* 0x000e680008000800 */
[----:B------:R-:W1:Y:S01]  /*6140*/  LDC.64 R40, c[0x0][0x8a8] ;  /* 0x00022a00ff287b82 */ /* 0x000e620000000a00 */
[----:B------:R-:W1:Y:S01]  /*6150*/  LDCU UR39, c[0x0][0xb30] ;  /* 0x00016600ff2777ac */ /* 0x000e620008000800 */
[----:B------:R-:W1:Y:S01]  /*6160*/  LDCU.64 UR54, c[0x0][0x888] ;  /* 0x00011100ff3677ac */ /* 0x000e620008000a00 */
[----:B------:R-:W1:Y:S01]  /*6170*/  LDCU.64 UR40, c[0x0][0xb28] ;  /* 0x00016500ff2877ac */ /* 0x000e620008000a00 */
[----:B------:R-:W1:Y:S01]  /*6180*/  LDCU.128 UR56, c[0x0][0xb10] ;  /* 0x00016200ff3877ac */ /* 0x000e620008000c00 */
[----:B------:R-:W1:Y:S01]  /*6190*/  LDCU UR53, c[0x0][0x374] ;  /* 0x00006e80ff3577ac */ /* 0x000e620008000800 */
[----:B------:R-:W-:Y:S01]  /*61a0*/  UMOV UR52, URZ ;  /* 0x000000ff00347c82 */ /* 0x000fe20008000000 */
[----:B------:R-:W-:Y:S01]  /*61b0*/  UMOV UR46, URZ ;  /* 0x000000ff002e7c82 */ /* 0x000fe20008000000 */
[----:B---3--:R-:W-:Y:S01]  /*61c0*/  IMAD.IADD R23, R0, 0x1, R23 ;  /* 0x0000000100177824 */ /* 0x008fe200078e0217 */
[----:B--2---:R-:W-:-:S07]  /*61d0*/  P2R R0, PR, RZ, 0x1 ;  /* 0x00000001ff007803 */ /* 0x004fce0000000000 */
.L_x_154:
[----:B------:R-:W-:Y:S02]  /*61e0*/  LEA R3, R56, UR43, 0x3 ;  /* 0x0000002b38037c11 */ /* 0x000fe4000f8e18ff */
[----:B------:R-:W-:Y:S02]  /*61f0*/  SHF.L.U32 R0, R58, 0x1f, RZ ;  /* 0x0000001f3a007819 */ /* 0x000fe400000006ff */
[----:B-1----:R-:W-:Y:S02]  /*6200*/  LEA R4, R56, UR43, 0x4 ;  /* 0x0000002b38047c11 */ /* 0x002fe4000f8e20ff */
[----:B------:R-:W2:Y:S02]  /*6210*/  SYNCS.PHASECHK.TRANS64.TRYWAIT P0, [R3+URZ+0x120], R0 ;  /* 0x00012000030075a7 */ /* 0x000ea400080011ff */
[----:B--2---:R-:W-:Y:S05]  /*6220*/  @!P0 BRA `(.L_x_111) ;  /* 0x00000040007c8947 */ /* 0x004fea0003800000 */
.L_x_223:
[----:B------:R-:W3:Y:S01]  /*6230*/  LDS.128 R4, [R4+0x1b0] ;  /* 0x0001b00004047984 */ /* 0x000ee20000000c00 */
[----:B------:R-:W-:Y:S01]  /*6240*/  UISETP.GE.AND UP0, UPT, UR45, 0x1, UPT ;  /* 0x000000012d00788c */ /* 0x000fe2000bf06270 */
[----:B------:R-:W-:Y:S01]  /*6250*/  @!PT LDS RZ, [RZ] ;  /* 0x00000000fffff984 */ /* 0x000fe20000000800 */
[----:B------:R-:W-:Y:S01]  /*6260*/  @!PT LDS RZ, [RZ] ;  /* 0x00000000fffff984 */ /* 0x000fe20000000800 */
[----:B------:R-:W-:Y:S01]  /*6270*/  @!PT LDS RZ, [RZ] ;  /* 0x00000000fffff984 */ /* 0x000fe20000000800 */
[----:B------:R-:W-:Y:S01]  /*6280*/  @!PT LDS RZ, [RZ] ;  /* 0x00000000fffff984 */ /* 0x000fe20000000800 */
[----:B------:R1:W-:Y:S06]  /*6290*/  MEMBAR.ALL.CTA ;  /* 0x0000000000007992 */ /* 0x0003ec0000008000 */
[----:B-1----:R-:W1:Y:S01]  /*62a0*/  FENCE.VIEW.ASYNC.S ;  /* 0x00000000000073c6 */ /* 0x002e620000000000 */
[----:B---3--:R-:W-:Y:S11]  /*62b0*/  LOP3.LUT P0, RZ, R6, 0x1, RZ, 0xc0, !PT ;  /* 0x0000000106ff7812 */ /* 0x008ff6000780c0ff */
[----:B------:R-:W-:Y:S02]  /*62c0*/  @!UPT UIADD3 URZ, UPT, UPT, URZ, URZ, URZ ;  /* 0x000000fffffff290 */ /* 0x000fe4000fffe0ff */
[----:B-1----:R-:W-:Y:S01]  /*62d0*/  VOTEU.ANY UP1, P0 ;  /* 0x0000000000ff7886 */ /* 0x002fe20000020100 */
[----:B------:R-:W-:Y:S01]  /*62e0*/  PLOP3.LUT P0, PT, PT, PT, UP1, 0x80, 0x8 ;  /* 0x000000000008781c */ /* 0x000fe20003f0f018 */
[----:B------:R-:W-:Y:S11]  /*62f0*/  UP2UR UR62, UPR, URZ, 0x2 ;  /* 0x00000002ff3e7883 */ /* 0x000ff60008000000 */
[----:B------:R-:W-:Y:S01]  /*6300*/  @!UPT UIADD3 URZ, UPT, UPT, URZ, URZ, URZ ;  /* 0x000000fffffff290 */ /* 0x000fe2000fffe0ff */
[----:B--2---:R-:W-:Y:S02]  /*6310*/  @P0 SHF.R.U32.HI R0, RZ, 0x10, R5 ;  /* 0x00000010ff000819 */ /* 0x004fe40000011605 */
        /* <DEDUP_REMOVED lines=12> */
[----:B------:R-:W2:Y:S01]  /*63e0*/  LDCU UR12, c[0x0][0xb20] ;  /* 0x00016400ff0c77ac */ /* 0x000ea20008000800 */
[----:B------:R-:W-:Y:S02]  /*63f0*/  UIMAD.WIDE.U32 UR4, UR53, UR59, URZ ;  /* 0x0000003b350472a5 */ /* 0x000fe4000f8e00ff */
[----:B------:R-:W-:Y:S02]  /*6400*/  UIMAD.WIDE.U32 UR6, UR60, UR56, URZ ;  /* 0x000000383c0672a5 */ /* 0x000fe4000f8e00ff */
[----:B------:R-:W-:Y:S02]  /*6410*/  UISETP.NE.AND UP0, UPT, UR58, 0x1, UPT ;  /* 0x000000013a00788c */ /* 0x000fe4000bf05270 */
[----:B------:R-:W-:Y:S02]  /*6420*/  UIMAD.WIDE.U32 UR8, UR37, UR59, URZ ;  /* 0x0000003b250872a5 */ /* 0x000fe4000f8e00ff */
[----:B------:R-:W-:Y:S02]  /*6430*/  UIMAD.WIDE.U32 UR10, UR38, UR56, URZ ;  /* 0x00000038260a72a5 */ /* 0x000fe4000f8e00ff */
[----:B------:R-:W-:Y:S02]  /*6440*/  UISETP.NE.AND UP1, UPT, UR42, 0x1, UPT ;  /* 0x000000012a00788c */ /* 0x000fe4000bf25270 */
[----:B------:R-:W-:Y:S01]  /*6450*/  UISETP.NE.AND UP2, UPT, UR45, 0x1, UPT ;  /* 0x000000012d00788c */ /* 0x000fe2000bf45270 */
[----:B------:R-:W-:Y:S02]  /*6460*/  UMOV UR4, UR5 ;  /* 0x0000000500047c82 */ /* 0x000fe40008000000 */
[----:B--2---:R-:W-:Y:S03]  /*6470*/  USHF.R.U32.HI UR5, URZ, UR12, UR4 ;  /* 0x0000000cff057299 */ /* 0x004fe60008011604 */
[----:B------:R-:W-:Y:S02]  /*6480*/  UMOV UR4, UR7 ;  /* 0x0000000700047c82 */ /* 0x000fe40008000000 */
[----:B------:R-:W-:Y:S02]  /*6490*/  USHF.R.U32.HI UR7, URZ, UR57, UR4 ;  /* 0x00000039ff077299 */ /* 0x000fe40008011604 */
[----:B------:R-:W-:Y:S02]  /*64a0*/  USEL UR4, UR53, UR5, !UP0 ;  /* 0x0000000535047287 */ /* 0x000fe4000c000000 */
[----:B------:R-:W-:Y:S01]  /*64b0*/  USEL UR7, UR60, UR7, !UP1 ;  /* 0x000000073c077287 */ /* 0x000fe2000c800000 */
[----:B------:R-:W-:Y:S01]  /*64c0*/  UMOV UR5, UR9 ;  /* 0x0000000900057c82 */ /* 0x000fe20008000000 */
[----:B------:R-:W-:Y:S02]  /*64d0*/  UIMAD.WIDE.U32 UR8, UR4, UR40, URZ ;  /* 0x00000028040872a5 */ /* 0x000fe4000f8e00ff */
[----:B------:R-:W-:Y:S03]  /*64e0*/  USHF.R.U32.HI UR6, URZ, UR12, UR5 ;  /* 0x0000000cff067299 */ /* 0x000fe60008011605 */
[----:B------:R-:W-:Y:S01]  /*64f0*/  UMOV UR5, UR11 ;  /* 0x0000000b00057c82 */ /* 0x000fe20008000000 */
[----:B------:R-:W-:Y:S02]  /*6500*/  UIMAD.WIDE.U32 UR10, UR7, UR40, URZ ;  /* 0x00000028070a72a5 */ /* 0x000fe4000f8e00ff */
[----:B------:R-:W-:Y:S02]  /*6510*/  USHF.R.U32.HI UR12, URZ, UR57, UR5 ;  /* 0x00000039ff0c7299 */ /* 0x000fe40008011605 */
[----:B------:R-:W-:Y:S01]  /*6520*/  USEL UR6, UR37, UR6, !UP0 ;  /* 0x0000000625067287 */ /* 0x000fe2000c000000 */
[----:B------:R-:W-:Y:S02]  /*6530*/  UMOV UR5, UR9 ;  /* 0x0000000900057c82 */ /* 0x000fe40008000000 */
[----:B------:R-:W-:Y:S01]  /*6540*/  UMOV UR10, UR11 ;  /* 0x0000000b000a7c82 */ /* 0x000fe20008000000 */
[----:B------:R-:W-:Y:S02]  /*6550*/  @UP2 USHF.R.U32.HI UR4, URZ, UR41, UR5 ;  /* 0x00000029ff042299 */ /* 0x000fe40008011605 */
[----:B------:R-:W-:Y:S02]  /*6560*/  @UP2 USHF.R.U32.HI UR7, URZ, UR41, UR10 ;  /* 0x00000029ff072299 */ /* 0x000fe4000801160a */
[----:B------:R-:W-:Y:S02]  /*6570*/  UIMAD UR4, UR45, UR4, URZ ;  /* 0x000000042d0472a4 */ /* 0x000fe4000f8e02ff */
        /* <DEDUP_REMOVED lines=8> */
[----:B------:R-:W-:Y:S02]  /*6600*/  USEL UR11, UR6, UR4, !UP2 ;  /* 0x00000004060b7287 */ /* 0x000fe4000d000000 */
[----:B------:R-:W-:Y:S02]  /*6610*/  UIADD3 UR8, UPT, UPT, -UR5, URZ, URZ ;  /* 0x000000ff05087290 */ /* 0x000fe4000fffe1ff */
[----:B------:R-:W-:Y:S01]  /*6620*/  UIADD3 UR10, UPT, UPT, -UR11, URZ, URZ ;  /* 0x000000ff0b0a7290 */ /* 0x000fe2000fffe1ff */
[----:B------:R-:W-:Y:S01]  /*6630*/  @!UP0 UMOV UR4, UR9 ;  /* 0x0000000900048c82 */ /* 0x000fe20008000000 */
[----:B------:R-:W-:Y:S02]  /*6640*/  UIADD3 UR9, UPT, UPT, -UR6, URZ, URZ ;  /* 0x000000ff06097290 */ /* 0x000fe4000fffe1ff */
[----:B------:R-:W-:Y:S02]  /*6650*/  @!UP0 USHF.R.U32.HI UR4, URZ, UR41, UR4 ;  /* 0x00000029ff048299 */ /* 0x000fe40008011604 */
[----:B------:R-:W-:Y:S02]  /*6660*/  UIMAD UR10, UR45, UR10, UR6 ;  /* 0x0000000a2d0a72a4 */ /* 0x000fe4000f8e0206 */
[----:B------:R-:W-:Y:S04]  /*6670*/  @!UP0 USEL UR4, UR5, UR4, !UP2 ;  /* 0x0000000405048287 */ /* 0x000fe8000d000000 */
[----:B------:R-:W-:Y:S02]  /*6680*/  @!UP0 UIMAD UR10, UR7, UR10, UR4 ;  /* 0x0000000a070a82a4 */ /* 0x000fe4000f8e0204 */
[----:B------:R-:W-:Y:S02]  /*6690*/  @!UP0 UIADD3 UR11, UPT, UPT, UR11, -UR4, URZ ;  /* 0x800000040b0b8290 */ /* 0x000fe4000fffe0ff */
[----:B------:R-:W-:Y:S02]  /*66a0*/  UIMAD UR7, UR42, UR8, UR38 ;  /* 0x000000082a0772a4 */ /* 0x000fe4000f8e0226 */
[----:B------:R-:W-:Y:S02]  /*66b0*/  @!UP0 UIMAD UR6, UR11, UR45, UR5 ;  /* 0x0000002d0b0682a4 */ /* 0x000fe4000f8e0205 */
[----:B------:R-:W-:Y:S01]  /*66c0*/  UIMAD UR4, UR58, UR9, UR37 ;  /* 0x000000093a0472a4 */ /* 0x000fe2000f8e0225 */
[----:B------:R-:W-:Y:S02]  /*66d0*/  @!UP0 UMOV UR5, UR10 ;  /* 0x0000000a00058c82 */ /* 0x000fe40008000000 */
[----:B------:R-:W-:Y:S02]  /*66e0*/  UIMAD UR38, UR5, UR42, UR7 ;  /* 0x0000002a052672a4 */ /* 0x000fe4000f8e0207 */
[----:B------:R-:W-:Y:S11]  /*66f0*/  UIMAD UR37, UR6, UR58, UR4 ;  /* 0x0000003a062572a4 */ /* 0x000ff6000f8e0204 */
[----:B------:R-:W-:Y:S01]  /*6700*/  @!UPT UIADD3 URZ, UPT, UPT, URZ, URZ, URZ ;  /* 0x000000fffffff290 */ /* 0x000fe2000fffe0ff */
.L_x_112:
[----:B------:R-:W-:Y:S01]  /*6710*/  UISETP.NE.AND UP0, UPT, UR39, 0x1, UPT ;  /* 0x000000012700788c */ /* 0x000fe2000bf05270 */
[----:B------:R-:W-:Y:S01]  /*6720*/  LOP3.LUT P0, RZ, R53, 0x90, RZ, 0xc0, !PT ;  /* 0x0000009035ff7812 */ /* 0x000fe2000780c0ff */
[----:B------:R-:W-:Y:S01]  /*6730*/  USHF.L.U32 UR50, UR20, 0x6, URZ ;  /* 0x0000000614327899 */ /* 0x000fe200080006ff */
[----:B------:R-:W-:Y:S01]  /*6740*/  BSSY.RECONVERGENT B6, `(.L_x_113) ;  /* 0x0000034000067945 */ /* 0x000fe20003800200 */
[----:B------:R-:W-:Y:S01]  /*6750*/  USHF.L.U32 UR49, UR28, 0x7, URZ ;  /* 0x000000071c317899 */ /* 0x000fe200080006ff */
[----:B------:R-:W-:Y:S06]  /*6760*/  IADD3 R56, PT, PT, R56, 0x1, RZ ;  /* 0x0000000138387810 */ /* 0x000fec0007ffe0ff */
[----:B------:R-:W2:Y:S01]  /*6770*/  @!UP0 LDCU.128 UR12, c[0x0][0xb10] ;  /* 0x00016200ff0c87ac */ /* 0x000ea20008000c00 */
[----:B------:R-:W3:Y:S01]  /*6780*/  @!UP0 LDCU UR5, c[0x0][0xb0c] ;  /* 0x00016180ff0587ac */ /* 0x000ee20008000800 */
[----:B------:R-:W4:Y:S01]  /*6790*/  @!UP0 LDCU UR10, c[0x0][0xb20] ;  /* 0x00016400ff0a87ac */ /* 0x000f220008000800 */
[----:B--2---:R-:W-:Y:S02]  /*67a0*/  UIMAD.WIDE.U32 UR8, UR38, UR12, URZ ;  /* 0x0000000c260872a5 */ /* 0x004fe4000f8e00ff */
[----:B------:R-:W-:Y:S02]  /*67b0*/  UIMAD.WIDE.U32 UR6, UR37, UR15, URZ ;  /* 0x0000000f250672a5 */ /* 0x000fe4000f8e00ff */
[----:B------:R-:W-:Y:S03]  /*67c0*/  @!UP0 UISETP.NE.AND UP1, UPT, UR14, 0x1, UPT ;  /* 0x000000010e00888c */ /* 0x000fe6000bf25270 */
[----:B------:R-:W-:Y:S01]  /*67d0*/  @!UP0 UMOV UR4, UR9 ;  /* 0x0000000900048c82 */ /* 0x000fe20008000000 */
[----:B---3--:R-:W-:Y:S02]  /*67e0*/  @!UP0 UISETP.NE.AND UP2, UPT, UR5, 0x1, UPT ;  /* 0x000000010500888c */ /* 0x008fe4000bf45270 */
[----:B------:R-:W-:Y:S01]  /*67f0*/  @!UP0 USHF.R.U32.HI UR4, URZ, UR13, UR4 ;  /* 0x0000000dff048299 */ /* 0x000fe20008011604 */
[----:B------:R-:W-:Y:S02]  /*6800*/  @!UP0 UMOV UR6, UR7 ;  /* 0x0000000700068c82 */ /* 0x000fe40008000000 */
[----:B----4-:R-:W-:Y:S02]  /*6810*/  @!UP0 USHF.R.U32.HI UR6, URZ, UR10, UR6 ;  /* 0x0000000aff068299 */ /* 0x010fe40008011606 */
[----:B------:R-:W-:Y:S02]  /*6820*/  @!UP0 USEL UR7, UR38, UR4, !UP2 ;  /* 0x0000000426078287 */ /* 0x000fe4000d000000 */
[----:B------:R-:W-:Y:S04]  /*6830*/  @!UP0 USEL UR6, UR37, UR6, !UP1 ;  /* 0x0000000625068287 */ /* 0x000fe8000c800000 */
[----:B------:R-:W-:Y:S02]  /*6840*/  @!UP0 UIADD3 UR4, UPT, UPT, -UR7, UR6, URZ ;  /* 0x0000000607048290 */ /* 0x000fe4000fffe1ff */
[----:B------:R-:W-:Y:S02]  /*6850*/  @!UP0 UIADD3 UR6, UPT, UPT, UR7, -UR6, URZ ;  /* 0x8000000607068290 */ /* 0x000fe4000fffe0ff */
[----:B------:R-:W-:Y:S02]  /*6860*/  @!UP0 UIMAD UR38, UR4, UR5, UR38 ;  /* 0x00000005042682a4 */ /* 0x000fe4000f8e0226 */
[----:B------:R-:W-:Y:S01]  /*6870*/  @!UP0 UIMAD UR37, UR6, UR14, UR37 ;  /* 0x0000000e062582a4 */ /* 0x000fe2000f8e0225 */
[----:B------:R-:W-:Y:S11]  /*6880*/  @!P0 BRA `(.L_x_114) ;  /* 0x00000000007c8947 */ /* 0x000ff60003800000 */
[----:B------:R-:W2:Y:S01]  /*6890*/  LDCU.64 UR8, c[0x4][0x80] ;  /* 0x01001000ff0877ac */ /* 0x000ea20008000a00 */
[----:B------:R-:W-:Y:S01]  /*68a0*/  MOV R2, 0x0 ;  /* 0x0000000000027802 */ /* 0x000fe20000000f00 */
[----:B------:R-:W-:Y:S02]  /*68b0*/  HFMA2 R12, -RZ, RZ, 0, 5.9604644775390625e-08 ;  /* 0x00000001ff0c7431 */ /* 0x000fe400000001ff */
[----:B------:R-:W-:Y:S01]  /*68c0*/  IMAD.MOV.U32 R8, RZ, RZ, 0x70 ;  /* 0x00000070ff087424 */ /* 0x000fe200078e00ff */
[----:B------:R3:W4:Y:S01]  /*68d0*/  LDC.64 R14, c[0x4][R2] ;  /* 0x01000000020e7b82 */ /* 0x0007220000000a00 */
[----:B------:R-:W1:Y:S01]  /*68e0*/  LDCU.64 UR6, c[0x4][0x88] ;  /* 0x01001100ff0677ac */ /* 0x000e620008000a00 */
[----:B------:R-:W-:Y:S01]  /*68f0*/  IMAD.MOV.U32 R13, RZ, RZ, RZ ;  /* 0x000000ffff0d7224 */ /* 0x000fe200078e00ff */
[----:B------:R-:W1:Y:S01]  /*6900*/  LDCU.64 UR4, c[0x4][0x8] ;  /* 0x01000100ff0477ac */ /* 0x000e620008000a00 */
[----:B--2---:R-:W-:Y:S01]  /*6910*/  MOV R5, UR9 ;  /* 0x0000000900057c02 */ /* 0x004fe20008000f00 */
[----:B------:R-:W-:Y:S01]  /*6920*/  IMAD.U32 R4, RZ, RZ, UR8 ;  /* 0x00000008ff047e24 */ /* 0x000fe2000f8e00ff */
[----:B-1----:R-:W-:Y:S01]  /*6930*/  MOV R7, UR7 ;  /* 0x0000000700077c02 */ /* 0x002fe20008000f00 */
[----:B------:R-:W-:Y:S01]  /*6940*/  IMAD.U32 R6, RZ, RZ, UR6 ;  /* 0x00000006ff067e24 */ /* 0x000fe2000f8e00ff */
[----:B------:R-:W-:Y:S01]  /*6950*/  MOV R11, UR5 ;  /* 0x00000005000b7c02 */ /* 0x000fe20008000f00 */
[----:B------:R-:W-:Y:S02]  /*6960*/  IMAD.U32 R10, RZ, RZ, UR4 ;  /* 0x00000004ff0a7e24 */ /* 0x000fe4000f8e00ff */
[----:B------:R-:W-:Y:S07]  /*6970*/  LEPC R20, `(.L_x_115) ;  /* 0x000000001014794e */ /* 0x000fee0000000000 */
[----:B---345:R-:W-:Y:S05]  /*6980*/  CALL.ABS.NOINC R14 ;  /* 0x000000000e007343 */ /* 0x038fea0003c00000 */
.L_x_115:
[----:B------:R-:W1:Y:S01]  /*6990*/  LDCU.64 UR8, c[0x4][0x80] ;  /* 0x01001000ff0877ac */ /* 0x000e620008000a00 */
[----:B------:R-:W2:Y:S01]  /*69a0*/  LDC.64 R2, c[0x4][R2] ;  /* 0x0100000002027b82 */ /* 0x000ea20000000a00 */
[----:B------:R-:W-:Y:S02]  /*69b0*/  HFMA2 R12, -RZ, RZ, 0, 5.9604644775390625e-08 ;  /* 0x00000001ff0c7431 */ /* 0x000fe400000001ff */
[----:B------:R-:W-:Y:S02]  /*69c0*/  IMAD.MOV.U32 R8, RZ, RZ, 0x70 ;  /* 0x00000070ff087424 */ /* 0x000fe400078e00ff */
[----:B------:R-:W-:Y:S01]  /*69d0*/  IMAD.MOV.U32 R13, RZ, RZ, RZ ;  /* 0x000000ffff0d7224 */ /* 0x000fe200078e00ff */
[----:B------:R-:W3:Y:S01]  /*69e0*/  LDCU.64 UR6, c[0x4][0x88] ;  /* 0x01001100ff0677ac */ /* 0x000ee20008000a00 */
[----:B------:R-:W4:Y:S01]  /*69f0*/  LDCU.64 UR4, c[0x4][0x8] ;  /* 0x01000100ff0477ac */ /* 0x000f220008000a00 */
[----:B-1----:R-:W-:Y:S02]  /*6a00*/  MOV R4, UR8 ;  /* 0x0000000800047c02 */ /* 0x002fe40008000f00 */
[----:B------:R-:W-:Y:S02]  /*6a10*/  MOV R5, UR9 ;  /* 0x0000000900057c02 */ /* 0x000fe40008000f00 */
[----:B---3--:R-:W-:Y:S01]  /*6a20*/  MOV R7, UR7 ;  /* 0x0000000700077c02 */ /* 0x008fe20008000f00 */
[----:B------:R-:W-:Y:S01]  /*6a30*/  IMAD.U32 R6, RZ, RZ, UR6 ;  /* 0x00000006ff067e24 */ /* 0x000fe2000f8e00ff */
[----:B----4-:R-:W-:Y:S01]  /*6a40*/  MOV R11, UR5 ;  /* 0x00000005000b7c02 */ /* 0x010fe20008000f00 */
[----:B------:R-:W-:Y:S02]  /*6a50*/  IMAD.U32 R10, RZ, RZ, UR4 ;  /* 0x00000004ff0a7e24 */ /* 0x000fe4000f8e00ff */
[----:B------:R-:W-:Y:S07]  /*6a60*/  LEPC R20, `(.L_x_114) ;  /* 0x000000001014794e */ /* 0x000fee0000000000 */
[----:B--2---:R-:W-:Y:S05]  /*6a70*/  CALL.ABS.NOINC R2 ;  /* 0x0000000002007343 */ /* 0x004fea0003c00000 */
.L_x_114:
[----:B------:R-:W-:Y:S05]  /*6a80*/  BSYNC.RECONVERGENT B6 ;  /* 0x0000000000067941 */ /* 0x000fea0003800200 */
.L_x_113:
[----:B------:R-:W-:Y:S02]  /*6a90*/  ISETP.NE.U32.AND P0, PT, RZ, UR54, PT ;  /* 0x00000036ff007c0c */ /* 0x000fe4000bf05070 */
[C---:B------:R-:W-:Y:S02]  /*6aa0*/  ISETP.NE.U32.AND P1, PT, R46.reuse, RZ, PT ;  /* 0x000000ff2e00720c */ /* 0x040fe40003f25070 */
[----:B------:R-:W-:Y:S02]  /*6ab0*/  ISETP.NE.U32.AND P4, PT, R46, RZ, PT ;  /* 0x000000ff2e00720c */ /* 0x000fe40003f85070 */
[----:B------:R-:W-:Y:S02]  /*6ac0*/  ISETP.NE.AND.EX P0, PT, RZ, UR55, PT, P0 ;  /* 0x00000037ff007c0c */ /* 0x000fe4000bf05300 */
[C---:B------:R-:W-:Y:S02]  /*6ad0*/  ISETP.NE.AND.EX P1, PT, R47.reuse, RZ, PT, P1 ;  /* 0x000000ff2f00720c */ /* 0x040fe40003f25310 */
[----:B------:R-:W-:Y:S02]  /*6ae0*/  ISETP.NE.AND.EX P4, PT, R47, RZ, P0, P4 ;  /* 0x000000ff2f00720c */ /* 0x000fe40000785340 */
[----:B------:R-:W-:Y:S02]  /*6af0*/  ISETP.NE.U32.AND P5, PT, R42, RZ, PT ;  /* 0x000000ff2a00720c */ /* 0x000fe40003fa5070 */
[----:B------:R-:W-:Y:S02]  /*6b00*/  ISETP.NE.U32.AND P3, PT, RZ, UR54, PT ;  /* 0x00000036ff007c0c */ /* 0x000fe4000bf65070 */
[----:B------:R-:W-:Y:S02]  /*6b10*/  PLOP3.LUT P2, PT, PT, PT, PT, 0x8, 0x80 ;  /* 0x000000000080781c */ /* 0x000fe40003f4e170 */
[----:B------:R-:W-:Y:S02]  /*6b20*/  ISETP.NE.AND.EX P5, PT, R43, RZ, PT, P5 ;  /* 0x000000ff2b00720c */ /* 0x000fe40003fa5350 */
[----:B------:R-:W-:Y:S03]  /*6b30*/  ISETP.NE.AND.EX P3, PT, RZ, UR55, PT, P3 ;  /* 0x00000037ff007c0c */ /* 0x000fe6000bf65330 */
[----:B------:R-:W-:Y:S01]  /*6b40*/  @!P4 PLOP3.LUT P2, PT, P1, PT, PT, 0x80, 0x8 ;  /* 0x000000000008c81c */ /* 0x000fe20000f4f070 */
[----:B------:R-:W-:Y:S01]  /*6b50*/  @!UPT UIADD3 URZ, UPT, UPT, URZ, URZ, URZ ;  /* 0x000000fffffff290 */ /* 0x000fe2000fffe0ff */
[----:B------:R-:W-:Y:S11]  /*6b60*/  @!P1 BRA `(.L_x_116) ;  /* 0x0000000000309947 */ /* 0x000ff60003800000 */
[----:B------:R-:W-:Y:S01]  /*6b70*/  ISETP.NE.U32.AND P0, PT, R44, RZ, PT ;  /* 0x000000ff2c00720c */ /* 0x000fe20003f05070 */
[----:B------:R-:W2:Y:S01]  /*6b80*/  LDCU.64 UR4, c[0x0][0x358] ;  /* 0x00006b00ff0477ac */ /* 0x000ea20008000a00 */
[----:B------:R-:W-:Y:S02]  /*6b90*/  IMAD.MOV.U32 R50, RZ, RZ, 0x1 ;  /* 0x00000001ff327424 */ /* 0x000fe400078e00ff */
[----:B------:R-:W-:Y:S11]  /*6ba0*/  ISETP.NE.AND.EX P0, PT, R45, RZ, PT, P0 ;  /* 0x000000ff2d00720c */ /* 0x000ff60003f05300 */
[----:B------:R-:W-:Y:S02]  /*6bb0*/  @!UPT UIADD3 URZ, UPT, UPT, URZ, URZ, URZ ;  /* 0x000000fffffff290 */ /* 0x000fe4000fffe0ff */
[----:B------:R-:W3:Y:S01]  /*6bc0*/  @P0 LDC.64 R2, c[0x0][0x888] ;  /* 0x00022200ff020b82 */ /* 0x000ee20000000a00 */
[----:B-1----:R-:W-:Y:S04]  /*6bd0*/  @P0 IMAD R0, R46, UR36, RZ ;  /* 0x000000242e000c24 */ /* 0x002fe8000f8e02ff */
[----:B---3--:R-:W-:Y:S04]  /*6be0*/  @P0 IMAD.WIDE R2, R0, 0x4, R2 ;  /* 0x0000000400020825 */ /* 0x008fe800078e0202 */
[----:B------:R-:W-:Y:S01]  /*6bf0*/  HFMA2 R0, -RZ, RZ, 0, 5.9604644775390625e-08 ;  /* 0x00000001ff007431 */ /* 0x000fe200000001ff */
[----:B--2--5:R2:W5:Y:S04]  /*6c00*/  @P0 LDG.E R27, desc[UR4][R2.64] ;  /* 0x00000004021b0981 */ /* 0x024568000c1e1900 */
[----:B------:R-:W-:Y:S01]  /*6c10*/  @!P0 PRMT R50, R0, 0x7610, R50 ;  /* 0x0000761000328816 */ /* 0x000fe20000000032 */
[----:B--2---:R-:W3:Y:S06]  /*6c20*/  @!P0 LDC R27, c[0x0][0x880] ;  /* 0x00022000ff1b8b82 */ /* 0x004eec0000000800 */
.L_x_116:
[----:B------:R-:W-:Y:S05]  /*6c30*/  @!P5 BRA `(.L_x_117) ;  /* 0x000000000024d947 */ /* 0x000fea0003800000 */
[----:B------:R-:W-:Y:S01]  /*6c40*/  ISETP.NE.U32.AND P0, PT, R40, RZ, PT ;  /* 0x000000ff2800720c */ /* 0x000fe20003f05070 */
[----:B------:R-:W2:Y:S03]  /*6c50*/  LDCU.64 UR4, c[0x0][0x358] ;  /* 0x00006b00ff0477ac */ /* 0x000ea60008000a00 */
[----:B------:R-:W-:Y:S11]  /*6c60*/  ISETP.NE.AND.EX P0, PT, R41, RZ, PT, P0 ;  /* 0x000000ff2900720c */ /* 0x000ff60003f05300 */
[----:B------:R-:W-:Y:S02]  /*6c70*/  @!UPT UIADD3 URZ, UPT, UPT, URZ, URZ, URZ ;  /* 0x000000fffffff290 */ /* 0x000fe4000fffe0ff */
[----:B------:R-:W4:Y:S01]  /*6c80*/  @P0 LDC.64 R2, c[0x0][0x8a8] ;  /* 0x00022a00ff020b82 */ /* 0x000f220000000a00 */
[----:B-1----:R-:W-:Y:S04]  /*6c90*/  @P0 IMAD R0, R42, UR36, RZ ;  /* 0x000000242a000c24 */ /* 0x002fe8000f8e02ff */
[----:B----4-:R-:W-:Y:S05]  /*6ca0*/  @P0 IMAD.WIDE R2, R0, 0x4, R2 ;  /* 0x0000000400020825 */ /* 0x010fea00078e0202 */
[----:B--2--5:R2:W5:Y:S02]  /*6cb0*/  @P0 LDG.E R24, desc[UR4][R2.64] ;  /* 0x0000000402180981 */ /* 0x024564000c1e1900 */
[----:B--2---:R-:W4:Y:S02]  /*6cc0*/  @!P0 LDC R24, c[0x0][0x8a0] ;  /* 0x00022800ff188b82 */ /* 0x004f240000000800 */
.L_x_117:
[----:B---3-5:R-:W-:Y:S01]  /*6cd0*/  FSETP.NEU.AND P0, PT, R27, RZ, PT ;  /* 0x000000ff1b00720b */ /* 0x028fe20003f0d000 */
[----:B------:R-:W-:Y:S01]  /*6ce0*/  IMAD.SHL.U32 R57, R48, 0x2, RZ ;  /* 0x0000000230397824 */ /* 0x000fe200078e00ff */
[----:B------:R-:W-:Y:S01]  /*6cf0*/  SEL R3, RZ, 0xffffffff, P3 ;  /* 0xffffffffff037807 */ /* 0x000fe20001800000 */
[----:B------:R-:W-:Y:S01]  /*6d00*/  BSSY B1, `(.L_x_118) ;  /* 0x0000033000017945 */ /* 0x000fe20003800000 */
[----:B------:R-:W-:Y:S01]  /*6d10*/  @!P4 LOP3.LUT P3, RZ, R50, 0xff, RZ, 0xc0, !PT ;  /* 0x000000ff32ffc812 */ /* 0x000fe2000786c0ff */
[----:B------:R-:W-:Y:S01]  /*6d20*/  IMAD.MOV.U32 R64, RZ, RZ, 0x1 ;  /* 0x00000001ff407424 */ /* 0x000fe200078e00ff */
[----:B-1----:R-:W-:Y:S01]  /*6d30*/  @!P4 SEL R0, RZ, 0xffffffff, P0 ;  /* 0xffffffffff00c807 */ /* 0x002fe20000000000 */
[----:B------:R-:W-:Y:S01]  /*6d40*/  IMAD R25, R22, 0x40, R23 ;  /* 0x0000004016197824 */ /* 0x000fe200078e0217 */
[----:B------:R-:W-:Y:S01]  /*6d50*/  LOP3.LUT R60, R60, 0x1, RZ, 0x3c, !PT ;  /* 0x000000013c3c7812 */ /* 0x000fe200078e3cff */
[----:B------:R-:W-:Y:S01]  /*6d60*/  IMAD.MOV.U32 R26, RZ, RZ, RZ ;  /* 0x000000ffff1a7224 */ /* 0x000fe200078e00ff */
[----:B------:R-:W-:Y:S02]  /*6d70*/  @P2 SEL R0, R3, R0, !P3 ;  /* 0x0000000003002207 */ /* 0x000fe40005800000 */
[----:B------:R-:W-:Y:S02]  /*6d80*/  CS2R R38, SRZ ;  /* 0x0000000000267805 */ /* 0x000fe4000001ff00 */
[----:B------:R-:W-:Y:S02]  /*6d90*/  LEA R54, R22, UR43, 0x3 ;  /* 0x0000002b16367c11 */ /* 0x000fe4000f8e18ff */
[----:B------:R-:W-:Y:S02]  /*6da0*/  CS2R R36, SRZ ;  /* 0x0000000000247805 */ /* 0x000fe4000001ff00 */
[----:B------:R-:W-:Y:S02]  /*6db0*/  @!P4 LOP3.LUT R0, R0, 0x1, RZ, 0xc0, !PT ;  /* 0x000000010000c812 */ /* 0x000fe400078ec0ff */
[----:B------:R-:W-:Y:S02]  /*6dc0*/  CS2R R30, SRZ ;  /* 0x00000000001e7805 */ /* 0x000fe4000001ff00 */
[----:B------:R-:W-:Y:S02]  /*6dd0*/  SEL R2, RZ, 0xffffffff, P0 ;  /* 0xffffffffff027807 */ /* 0x000fe40000000000 */
[----:B------:R-:W-:Y:S02]  /*6de0*/  CS2R R28, SRZ ;  /* 0x00000000001c7805 */ /* 0x000fe4000001ff00 */
[----:B------:R-:W-:Y:S01]  /*6df0*/  ISETP.NE.U32.OR P6, PT, R0, 0x1, P4 ;  /* 0x000000010000780c */ /* 0x000fe200027c5470 */
[----:B------:R-:W-:Y:S01]  /*6e00*/  VIADD R63, R57, UR43 ;  /* 0x0000002b393f7c36 */ /* 0x000fe20008000000 */
[----:B------:R-:W-:Y:S02]  /*6e10*/  LOP3.LUT P4, R55, R50, 0xff, RZ, 0xc0, !PT ;  /* 0x000000ff32377812 */ /* 0x000fe4000788c0ff */
[----:B------:R-:W-:Y:S02]  /*6e20*/  P2R R62, PR, RZ, 0x40 ;  /* 0x00000040ff3e7803 */ /* 0x000fe40000000000 */
[----:B------:R-:W-:Y:S04]  /*6e30*/  @P1 SEL R2, R3, R2, !P4 ;  /* 0x0000000203021207 */ /* 0x000fe80006000000 */
[----:B------:R-:W-:Y:S03]  /*6e40*/  LOP3.LUT R2, R2, 0x1, RZ, 0xc0, !PT ;  /* 0x0000000102027812 */ /* 0x000fe600078ec0ff */
[----:B------:R-:W-:Y:S02]  /*6e50*/  @P6 SHF.L.U32 R0, R60, 0x1f, RZ ;  /* 0x0000001f3c006819 */ /* 0x000fe400000006ff */
[----:B------:R-:W-:Y:S02]  /*6e60*/  ISETP.NE.U32.AND P5, PT, R2, 0x1, PT ;  /* 0x000000010200780c */ /* 0x000fe40003fa5070 */
[----:B------:R1:W2:Y:S02]  /*6e70*/  @P6 SYNCS.PHASECHK.TRANS64.TRYWAIT P3, [UR43+0xd0], R0 ;  /* 0x0000d000ff0065a7 */ /* 0x0002a4000806112b */
[----:B------:R-:W-:Y:S02]  /*6e80*/  P2R R65, PR, RZ, 0x20 ;  /* 0x00000020ff417803 */ /* 0x000fe40000000000 */
[----:B-1----:R-:W-:Y:S04]  /*6e90*/  SHF.L.U32 R0, R59, 0x1f, RZ ;  /* 0x0000001f3b007819 */ /* 0x002fe800000006ff */
[----:B------:R1:W3:Y:S01]  /*6ea0*/  SYNCS.PHASECHK.TRANS64.TRYWAIT P2, [R54+URZ+0x140], R0 ;  /* 0x00014000360075a7 */ /* 0x0002e200080411ff */
[----:B--2---:R-:W-:Y:S01]  /*6eb0*/  @P6 SEL R64, RZ, 0x1, !P3 ;  /* 0x00000001ff406807 */ /* 0x004fe20005800000 */
[----:B-1----:R-:W-:Y:S06]  /*6ec0*/  @!P6 BRA `(.L_x_119) ;  /* 0x000000000058e947 */ /* 0x002fec0003800000 */
[----:B------:R-:W-:Y:S01]  /*6ed0*/  VIADD R2, R63, 0x200 ;  /* 0x000002003f027836 */ /* 0x000fe20000000000 */
[----:B------:R-:W-:Y:S01]  /*6ee0*/  LOP3.LUT P6, RZ, R49, 0x40, RZ, 0xc0, !PT ;  /* 0x0000004031ff7812 */ /* 0x000fe200078cc0ff */
[----:B------:R-:W-:Y:S01]  /*6ef0*/  BSSY B0, `(.L_x_120) ;  /* 0x000000e000007945 */ /* 0x000fe20003800000 */
[----:B------:R-:W-:Y:S01]  /*6f00*/  ISETP.NE.AND P1, PT, R64, RZ, PT ;  /* 0x000000ff4000720c */ /* 0x000fe20003f25270 */
[----:B------:R-:W-:Y:S01]  /*6f10*/  @P5 VIADD R4, R63, 0x210 ;  /* 0x000002103f045836 */ /* 0x000fe20000000000 */
[----:B------:R-:W-:Y:S01]  /*6f20*/  PLOP3.LUT P0, PT, PT, PT, PT, 0x8, 0x80 ;  /* 0x000000000080781c */ /* 0x000fe20003f0e170 */
[----:B------:R-:W-:Y:S01]  /*6f30*/  IMAD.MOV.U32 R39, RZ, RZ, RZ ;  /* 0x000000ffff277224 */ /* 0x000fe200078e00ff */
[----:B------:R-:W-:Y:S02]  /*6f40*/  @P5 PLOP3.LUT P0, PT, P6, PT, PT, 0x80, 0x8 ;  /* 0x000000000008581c */ /* 0x000fe4000370f070 */
[----:B------:R-:W-:Y:S02]  /*6f50*/  CS2R R36, SRZ ;  /* 0x0000000000247805 */ /* 0x000fe4000001ff00 */
[----:B------:R-:W-:Y:S02]  /*6f60*/  CS2R R30, SRZ ;  /* 0x00000000001e7805 */ /* 0x000fe4000001ff00 */
[----:B------:R-:W-:Y:S07]  /*6f70*/  CS2R R28, SRZ ;  /* 0x00000000001c7805 */ /* 0x000fee000001ff00 */
[----:B------:R-:W-:Y:S01]  /*6f80*/  @P0 VIADD R4, R2, 0xfffffff0 ;  /* 0xfffffff002040836 */ /* 0x000fe20000000000 */
[----:B------:R-:W-:Y:S06]  /*6f90*/  @P1 BRA `(.L_x_121) ;  /* 0x00000000000c1947 */ /* 0x000fec0003800000 */
[----:B------:R-:W-:Y:S04]  /*6fa0*/  SHF.L.U32 R3, R60, 0x1f, RZ ;  /* 0x0000001f3c037819 */ /* 0x000fe800000006ff */
[----:B------:R-:W1:Y:S02]  /*6fb0*/  SYNCS.PHASECHK.TRANS64.TRYWAIT P0, [UR43+0xd0], R3 ;  /* 0x0000d003ff0075a7 */ /* 0x000e64000800112b */
[----:B-1----:R-:W-:Y:S05]  /*6fc0*/  @!P0 BRA `(.L_x_122) ;  /* 0x0000003400288947 */ /* 0x002fea0003800000 */
.L_x_121:
[----:B------:R-:W-:Y:S05]  /*6fd0*/  BSYNC B0 ;  /* 0x0000000000007941 */ /* 0x000fea0003800000 */
.L_x_120:
[----:B------:R-:W-:Y:S01]  /*6fe0*/  ISETP.NE.AND P0, PT, R65, RZ, PT ;  /* 0x000000ff4100720c */ /* 0x000fe20003f05270 */
[----:B------:R-:W-:Y:S11]  /*6ff0*/  HFMA2 R26, -RZ, RZ, 0, 5.9604644775390625e-08 ;  /* 0x00000001ff1a7431 */ /* 0x000ff600000001ff */
[----:B------:R-:W-:Y:S01]  /*7000*/  @!UPT UIADD3 URZ, UPT, UPT, URZ, URZ, URZ ;  /* 0x000000fffffff290 */ /* 0x000fe2000fffe0ff */
[----:B------:R2:W1:Y:S04]  /*7010*/  @P0 LDS.128 R36, [R4] ;  /* 0x0000000004240984 */ /* 0x0004680000000c00 */
[----:B------:R2:W1:Y:S02]  /*7020*/  @P0 LDS.128 R28, [R57+UR43+0x200] ;  /* 0x0002002b391c0984 */ /* 0x0004640008000c00 */
.L_x_119:
[----:B------:R-:W-:Y:S05]  /*7030*/  BSYNC B1 ;  /* 0x0000000000017941 */ /* 0x000fea0003800000 */
.L_x_118:
[----:B-1----:R-:W-:Y:S04]  /*7040*/  SHF.R.U32.HI R2, RZ, 0x15, R25 ;  /* 0x00000015ff027819 */ /* 0x002fe80000011619 */
[----:B------:R-:W-:Y:S01]  /*7050*/  LOP3.LUT P0, RZ, R2, 0x3, R51, 0x48, !PT ;  /* 0x0000000302ff7812 */ /* 0x000fe20007804833 */
[----:B------:R-:W-:Y:S01]  /*7060*/  @!UPT UIADD3 URZ, UPT, UPT, URZ, URZ, URZ ;  /* 0x000000fffffff290 */ /* 0x000fe2000fffe0ff */
[----:B---3--:R-:W-:Y:S11]  /*7070*/  @P2 BRA `(.L_x_123) ;  /* 0x0000000000082947 */ /* 0x008ff60003800000 */
[----:B------:R-:W1:Y:S02]  /*7080*/  SYNCS.PHASECHK.TRANS64.TRYWAIT P1, [R54+URZ+0x140], R0 ;  /* 0x00014000360075a7 */ /* 0x000e6400080211ff */
[----:B-1----:R-:W-:Y:S05]  /*7090*/  @!P1 BRA `(.L_x_124) ;  /* 0x00000034000c9947 */ /* 0x002fea0003800000 */
.L_x_123:
[----:B------:R-:W-:Y:S05]  /*70a0*/  @!P0 BRA `(.L_x_125) ;  /* 0x0000000000408947 */ /* 0x000fea0003800000 */
[----:B------:R-:W3:Y:S01]  /*70b0*/  LDCU.64 UR8, c[0x4][0x70] ;  /* 0x01000e00ff0877ac */ /* 0x000ee20008000a00 */
[----:B------:R-:W-:Y:S01]  /*70c0*/  MOV R3, 0x0 ;  /* 0x0000000000037802 */ /* 0x000fe20000000f00 */
[----:B------:R-:W-:Y:S02]  /*70d0*/  HFMA2 R12, -RZ, RZ, 0, 5.9604644775390625e-08 ;  /* 0x00000001ff0c7431 */ /* 0x000fe400000001ff */
[----:B------:R-:W-:Y:S02]  /*70e0*/  IMAD.MOV.U32 R8, RZ, RZ, 0x192 ;  /* 0x00000192ff087424 */ /* 0x000fe400078e00ff */
[----:B------:R-:W-:Y:S01]  /*70f0*/  IMAD.MOV.U32 R13, RZ, RZ, RZ ;  /* 0x000000ffff0d7224 */ /* 0x000fe200078e00ff */
[----:B------:R-:W5:Y:S01]  /*7100*/  LDCU.64 UR6, c[0x4][0x78] ;  /* 0x01000f00ff0677ac */ /* 0x000f620008000a00 */
[----:B------:R-:W1:Y:S01]  /*7110*/  LDC.64 R2, c[0x4][R3] ;  /* 0x0100000003027b82 */ /* 0x000e620000000a00 */
[----:B------:R-:W4:Y:S01]  /*7120*/  LDCU.64 UR4, c[0x4][0x10] ;  /* 0x01000200ff0477ac */ /* 0x000f220008000a00 */
[----:B---3--:R-:W-:Y:S01]  /*7130*/  MOV R5, UR9 ;  /* 0x0000000900057c02 */ /* 0x008fe20008000f00 */
[----:B--2---:R-:W-:Y:S01]  /*7140*/  IMAD.U32 R4, RZ, RZ, UR8 ;  /* 0x00000008ff047e24 */ /* 0x004fe2000f8e00ff */
[----:B-----5:R-:W-:Y:S01]  /*7150*/  MOV R7, UR7 ;  /* 0x0000000700077c02 */ /* 0x020fe20008000f00 */
[----:B------:R-:W-:Y:S01]  /*7160*/  IMAD.U32 R6, RZ, RZ, UR6 ;  /* 0x00000006ff067e24 */ /* 0x000fe2000f8e00ff */
[----:B----4-:R-:W-:Y:S01]  /*7170*/  MOV R11, UR5 ;  /* 0x00000005000b7c02 */ /* 0x010fe20008000f00 */
[----:B------:R-:W-:Y:S02]  /*7180*/  IMAD.U32 R10, RZ, RZ, UR4 ;  /* 0x00000004ff0a7e24 */ /* 0x000fe4000f8e00ff */
[----:B------:R-:W-:Y:S07]  /*7190*/  LEPC R20, `(.L_x_125) ;  /* 0x000000001014794e */ /* 0x000fee0000000000 */
[----:B-1----:R-:W-:Y:S05]  /*71a0*/  CALL.ABS.NOINC R2 ;  /* 0x0000000002007343 */ /* 0x002fea0003c00000 */
.L_x_125:
[----:B------:R-:W-:Y:S05]  /*71b0*/  WARPSYNC.ALL ;  /* 0x0000000000007948 */ /* 0x000fea0003800000 */
[----:B------:R-:W-:Y:S01]  /*71c0*/  R2UR UR4, R25 ;  /* 0x00000000190472ca */ /* 0x000fe200000e0000 */
[--C-:B------:R-:W-:Y:S01]  /*71d0*/  HADD2.F32 R3, -RZ, R28.reuse.H0_H0 ;  /* 0x2000001cff037230 */ /* 0x100fe20000004100 */
[----:B------:R-:W-:Y:S01]  /*71e0*/  MOV R66, 0x10 ;  /* 0x0000001000427802 */ /* 0x000fe20000000f00 */
[--C-:B------:R-:W-:Y:S01]  /*71f0*/  HADD2.F32 R20, -RZ, R29.reuse.H0_H0 ;  /* 0x2000001dff147230 */ /* 0x100fe20000004100 */
[----:B------:R-:W-:Y:S01]  /*7200*/  LOP3.LUT P6, RZ, R49, 0x40, RZ, 0xc0, !PT ;  /* 0x0000004031ff7812 */ /* 0x000fe200078cc0ff */
[----:B------:R-:W-:Y:S01]  /*7210*/  HADD2.F32 R21, -RZ, R29.H1_H1 ;  /* 0x3000001dff157230 */ /* 0x000fe20000004100 */
[----:B------:R-:W-:Y:S01]  /*7220*/  ISETP.NE.AND P0, PT, R61, RZ, PT ;  /* 0x000000ff3d00720c */ /* 0x000fe20003f05270 */
[----:B------:R-:W-:Y:S01]  /*7230*/  BSSY.RECONVERGENT B0, `(.L_x_126) ;  /* 0x0000052000007945 */ /* 0x000fe20003800200 */
[----:B------:R-:W-:Y:S04]  /*7240*/  SEL R66, R66, 0xfffffff0, !P6 ;  /* 0xfffffff042427807 */ /* 0x000fe80007000000 */
[----:B------:R-:W-:Y:S01]  /*7250*/  IADD3 R63, PT, PT, R63, R66, RZ ;  /* 0x000000423f3f7210 */ /* 0x000fe20007ffe0ff */
[----:B--2---:R-:W1:Y:S02]  /*7260*/  LDTM.x16 R4, tmem[UR4] ;  /* 0x00000004000479ee */ /* 0x004e640008240000 */
[C---:B-1--4-:R-:W-:Y:S01]  /*7270*/  FMUL R0, R24.reuse, R4 ;  /* 0x0000000418007220 */ /* 0x052fe20000400000 */
[----:B------:R-:W-:Y:S02]  /*7280*/  HADD2.F32 R4, -RZ, R28.H1_H1 ;  /* 0x3000001cff047230 */ /* 0x000fe40000004100 */
[C---:B------:R-:W-:Y:S01]  /*7290*/  FMUL R2, R24.reuse, R5 ;  /* 0x0000000518027220 */ /* 0x040fe20000400000 */
[C---:B------:R-:W-:Y:S01]  /*72a0*/  FMUL R7, R24.reuse, R7 ;  /* 0x0000000718077220 */ /* 0x040fe20000400000 */
[C---:B------:R-:W-:Y:S01]  /*72b0*/  FFMA R0, R27.reuse, R3, R0 ;  /* 0x000000031b007223 */ /* 0x040fe20000000000 */
[C---:B------:R-:W-:Y:S01]  /*72c0*/  FMUL R3, R24.reuse, R6 ;  /* 0x0000000618037220 */ /* 0x040fe20000400000 */
[C---:B------:R-:W-:Y:S01]  /*72d0*/  FFMA R2, R27.reuse, R4, R2 ;  /* 0x000000041b027223 */ /* 0x040fe20000000002 */
[C---:B------:R-:W-:Y:S01]  /*72e0*/  FMUL R4, R24.reuse, R8 ;  /* 0x0000000818047220 */ /* 0x040fe20000400000 */
[C---:B------:R-:W-:Y:S01]  /*72f0*/  FMUL R8, R24.reuse, R12 ;  /* 0x0000000c18087220 */ /* 0x040fe20000400000 */
[----:B------:R-:W-:Y:S01]  /*7300*/  FMUL R12, R24, R16 ;  /* 0x00000010180c7220 */ /* 0x000fe20000400000 */
[--C-:B------:R-:W-:Y:S01]  /*7310*/  HADD2.F32 R16, -RZ, R30.reuse.H0_H0 ;  /* 0x2000001eff107230 */ /* 0x100fe20000004100 */
[----:B------:R-:W-:Y:S01]  /*7320*/  F2FP.F16.F32.PACK_AB R32, R2, R0 ;  /* 0x000000000220723e */ /* 0x000fe200000000ff */
[----:B------:R-:W-:Y:S02]  /*7330*/  HADD2.F32 R0, -RZ, R30.H1_H1 ;  /* 0x3000001eff007230 */ /* 0x000fe40000004100 */
[C---:B------:R-:W-:Y:S01]  /*7340*/  FMUL R5, R24.reuse, R9 ;  /* 0x0000000918057220 */ /* 0x040fe20000400000 */
[C---:B------:R-:W-:Y:S01]  /*7350*/  FFMA R3, R27.reuse, R20, R3 ;  /* 0x000000141b037223 */ /* 0x040fe20000000003 */
[C---:B------:R-:W-:Y:S01]  /*7360*/  FFMA R7, R27.reuse, R21, R7 ;  /* 0x000000151b077223 */ /* 0x040fe20000000007 */
[--C-:B------:R-:W-:Y:S02]  /*7370*/  HADD2.F32 R2, -RZ, R31.reuse.H0_H0 ;  /* 0x2000001fff027230 */ /* 0x100fe40000004100 */
[C---:B------:R-:W-:Y:S01]  /*7380*/  FFMA R4, R27.reuse, R16, R4 ;  /* 0x000000101b047223 */ /* 0x040fe20000000004 */
[C---:B------:R-:W-:Y:S01]  /*7390*/  FMUL R6, R24.reuse, R10 ;  /* 0x0000000a18067220 */ /* 0x040fe20000400000 */
[C---:B------:R-:W-:Y:S01]  /*73a0*/  FFMA R5, R27.reuse, R0, R5 ;  /* 0x000000001b057223 */ /* 0x040fe20000000005 */
[----:B------:R-:W-:Y:S02]  /*73b0*/  HADD2.F32 R16, -RZ, R31.H1_H1 ;  /* 0x3000001fff107230 */ /* 0x000fe40000004100 */
[C---:B------:R-:W-:Y:S01]  /*73c0*/  FMUL R11, R24.reuse, R11 ;  /* 0x0000000b180b7220 */ /* 0x040fe20000400000 */
[--C-:B------:R-:W-:Y:S02]  /*73d0*/  HADD2.F32 R0, -RZ, R36.reuse.H0_H0 ;  /* 0x20000024ff007230 */ /* 0x100fe40000004100 */
[----:B------:R-:W-:Y:S01]  /*73e0*/  FFMA R6, R27, R2, R6 ;  /* 0x000000021b067223 */ /* 0x000fe20000000006 */
[----:B------:R-:W-:Y:S01]  /*73f0*/  F2FP.F16.F32.PACK_AB R33, R7, R3 ;  /* 0x000000030721723e */ /* 0x000fe200000000ff */
[----:B------:R-:W-:Y:S02]  /*7400*/  HADD2.F32 R2, -RZ, R36.H1_H1 ;  /* 0x30000024ff027230 */ /* 0x000fe40000004100 */
[C---:B------:R-:W-:Y:S01]  /*7410*/  FFMA R11, R27.reuse, R16, R11 ;  /* 0x000000101b0b7223 */ /* 0x040fe2000000000b */
[C---:B------:R-:W-:Y:S01]  /*7420*/  FMUL R9, R24.reuse, R13 ;  /* 0x0000000d18097220 */ /* 0x040fe20000400000 */
[--C-:B------:R-:W-:Y:S02]  /*7430*/  HADD2.F32 R3, -RZ, R37.reuse.H0_H0 ;  /* 0x20000025ff037230 */ /* 0x100fe40000004100 */
[C---:B------:R-:W-:Y:S01]  /*7440*/  FFMA R8, R27.reuse, R0, R8 ;  /* 0x000000001b087223 */ /* 0x040fe20000000008 */
[C---:B------:R-:W-:Y:S01]  /*7450*/  FMUL R10, R24.reuse, R14 ;  /* 0x0000000e180a7220 */ /* 0x040fe20000400000 */
[----:B------:R-:W-:Y:S02]  /*7460*/  HADD2.F32 R0, -RZ, R37.H1_H1 ;  /* 0x30000025ff007230 */ /* 0x000fe40000004100 */
[C---:B------:R-:W-:Y:S01]  /*7470*/  FMUL R15, R24.reuse, R15 ;  /* 0x0000000f180f7220 */ /* 0x040fe20000400000 */
[C---:B------:R-:W-:Y:S01]  /*7480*/  FFMA R9, R27.reuse, R2, R9 ;  /* 0x000000021b097223 */ /* 0x040fe20000000009 */
[----:B------:R-:W-:Y:S01]  /*7490*/  FFMA R10, R27, R3, R10 ;  /* 0x000000031b0a7223 */ /* 0x000fe2000000000a */
[--C-:B------:R-:W-:Y:S01]  /*74a0*/  HADD2.F32 R2, -RZ, R38.reuse.H0_H0 ;  /* 0x20000026ff027230 */ /* 0x100fe20000004100 */
[----:B------:R-:W-:Y:S01]  /*74b0*/  F2FP.F16.F32.PACK_AB R34, R5, R4 ;  /* 0x000000040522723e */ /* 0x000fe200000000ff */
[----:B------:R-:W-:Y:S02]  /*74c0*/  HADD2.F32 R3, -RZ, R38.H1_H1 ;  /* 0x30000026ff037230 */ /* 0x000fe40000004100 */
[----:B------:R-:W-:Y:S01]  /*74d0*/  FFMA R15, R27, R0, R15 ;  /* 0x000000001b0f7223 */ /* 0x000fe2000000000f */
[C---:B------:R-:W-:Y:S01]  /*74e0*/  FMUL R13, R24.reuse, R17 ;  /* 0x00000011180d7220 */ /* 0x040fe20000400000 */
[--C-:B------:R-:W-:Y:S02]  /*74f0*/  HADD2.F32 R4, -RZ, R39.reuse.H0_H0 ;  /* 0x20000027ff047230 */ /* 0x100fe40000004100 */
[C---:B------:R-:W-:Y:S01]  /*7500*/  FMUL R14, R24.reuse, R18 ;  /* 0x00000012180e7220 */ /* 0x040fe20000400000 */
[----:B------:R-:W-:Y:S02]  /*7510*/  HADD2.F32 R0, -RZ, R39.H1_H1 ;  /* 0x30000027ff007230 */ /* 0x000fe40000004100 */
[----:B------:R-:W-:Y:S01]  /*7520*/  FMUL R19, R24, R19 ;  /* 0x0000001318137220 */ /* 0x000fe20000400000 */
[----:B------:R-:W-:Y:S01]  /*7530*/  F2FP.F16.F32.PACK_AB R35, R11, R6 ;  /* 0x000000060b23723e */ /* 0x000fe200000000ff */
[C---:B------:R-:W-:Y:S01]  /*7540*/  FFMA R12, R27.reuse, R2, R12 ;  /* 0x000000021b0c7223 */ /* 0x040fe2000000000c */
[C---:B------:R-:W-:Y:S01]  /*7550*/  FFMA R13, R27.reuse, R3, R13 ;  /* 0x000000031b0d7223 */ /* 0x040fe2000000000d */
[C---:B------:R-:W-:Y:S01]  /*7560*/  FFMA R14, R27.reuse, R4, R14 ;  /* 0x000000041b0e7223 */ /* 0x040fe2000000000e */
[----:B------:R-:W-:Y:S01]  /*7570*/  FFMA R19, R27, R0, R19 ;  /* 0x000000001b137223 */ /* 0x000fe20000000013 */
[----:B------:R1:W-:Y:S01]  /*7580*/  STS.128 [R57+UR43+0x200], R32 ;  /* 0x0002002039007988 */ /* 0x0003e20008000c2b */
[----:B------:R-:W-:Y:S02]  /*7590*/  F2FP.F16.F32.PACK_AB R8, R9, R8 ;  /* 0x000000080908723e */ /* 0x000fe400000000ff */
[----:B------:R-:W-:Y:S02]  /*75a0*/  F2FP.F16.F32.PACK_AB R9, R15, R10 ;  /* 0x0000000a0f09723e */ /* 0x000fe400000000ff */
[----:B------:R-:W-:Y:S02]  /*75b0*/  F2FP.F16.F32.PACK_AB R10, R13, R12 ;  /* 0x0000000c0d0a723e */ /* 0x000fe400000000ff */
[----:B------:R-:W-:Y:S05]  /*75c0*/  F2FP.F16.F32.PACK_AB R11, R19, R14 ;  /* 0x0000000e130b723e */ /* 0x000fea00000000ff */
[----:B------:R1:W-:Y:S01]  /*75d0*/  STS.128 [R63+0x200], R8 ;  /* 0x000200083f007388 */ /* 0x0003e20000000c00 */
[----:B------:R-:W-:Y:S01]  /*75e0*/  @!PT LDS RZ, [RZ] ;  /* 0x00000000fffff984 */ /* 0x000fe20000000800 */
[----:B------:R-:W-:Y:S01]  /*75f0*/  @!PT LDS RZ, [RZ] ;  /* 0x00000000fffff984 */ /* 0x000fe20000000800 */
[----:B------:R-:W-:Y:S01]  /*7600*/  @!PT LDS RZ, [RZ] ;  /* 0x00000000fffff984 */ /* 0x000fe20000000800 */
[----:B------:R-:W-:Y:S01]  /*7610*/  @!PT LDS RZ, [RZ] ;  /* 0x00000000fffff984 */ /* 0x000fe20000000800 */
[----:B------:R2:W-:Y:S07]  /*7620*/  MEMBAR.ALL.CTA ;  /* 0x0000000000007992 */ /* 0x0005ee0000008000 */
[----:B--2---:R-:W2:Y:S02]  /*7630*/  FENCE.VIEW.ASYNC.S ;  /* 0x00000000000073c6 */ /* 0x004ea40000000000 */
[----:B--2---:R-:W-:Y:S06]  /*7640*/  BAR.SYNC.DEFER_BLOCKING 0x1, 0x80 ;  /* 0x0042000000007b1d */ /* 0x004fec0000010000 */
[----:B------:R-:W-:Y:S05]  /*7650*/  @P0 BRA `(.L_x_127) ;  /* 0x00000000003c0947 */ /* 0x000fea0003800000 */
[----:B------:R-:W2:Y:S01]  /*7660*/  LDCU.64 UR6, c[0x0][0x348] ;  /* 0x00006900ff0677ac */ /* 0x000ea20008000a00 */
[----:B------:R-:W-:Y:S01]  /*7670*/  UIADD3 UR4, UPT, UPT, UR43, 0x200, URZ ;  /* 0x000002002b047890 */ /* 0x000fe2000fffe0ff */
[----:B------:R-:W-:Y:S01]  /*7680*/  UMOV UR51, UR36 ;  /* 0x0000002400337c82 */ /* 0x000fe20008000000 */
[----:B------:R-:W-:Y:S02]  /*7690*/  UIADD3 UR9, UPT, UPT, UR49, 0x40, URZ ;  /* 0x0000004031097890 */ /* 0x000fe4000fffe0ff */
[----:B------:R-:W-:Y:S02]  /*76a0*/  UIADD3 UR8, UPT, UPT, UR43, 0xa00, URZ ;  /* 0x00000a002b087890 */ /* 0x000fe4000fffe0ff */
[----:B------:R-:W-:Y:S01]  /*76b0*/  MOV R53, UR4 ;  /* 0x0000000400357c02 */ /* 0x000fe20008000f00 */
[----:B------:R-:W-:Y:S01]  /*76c0*/  UMOV UR10, UR50 ;  /* 0x00000032000a7c82 */ /* 0x000fe20008000000 */
[----:B------:R-:W-:Y:S02]  /*76d0*/  UMOV UR11, UR36 ;  /* 0x00000024000b7c82 */ /* 0x000fe40008000000 */
[----:B------:R-:W-:Y:S01]  /*76e0*/  R2UR UR48, R53 ;  /* 0x00000000353072ca */ /* 0x000fe200000e0000 */
[----:B--2---:R-:W-:Y:S04]  /*76f0*/  UIADD3 UR4, UP0, UPT, UR6, 0x680, URZ ;  /* 0x0000068006047890 */ /* 0x004fe8000ff1e0ff */
[----:B------:R-:W-:Y:S09]  /*7700*/  UIADD3.X UR5, UPT, UPT, URZ, UR7, URZ, UP0, !UPT ;  /* 0x00000007ff057290 */ /* 0x000ff200087fe4ff */
[----:B------:R2:W-:Y:S01]  /*7710*/  UTMASTG.3D [UR48], [UR4] ;  /* 0x00000030040073b5 */ /* 0x0005e20008010000 */
[----:B------:R2:W-:Y:S01]  /*7720*/  UTMASTG.3D [UR8], [UR4] ;  /* 0x00000008040073b5 */ /* 0x0005e20008010000 */
[----:B------:R0:W-:Y:S01]  /*7730*/  UTMACMDFLUSH ;  /* 0x00000000000079b7 */ /* 0x0001e20000000000 */
[----:B--2---:R-:W-:Y:S04]  /*7740*/  DEPBAR.LE SB0, 0x1 ;  /* 0x000080400000791a */ /* 0x004fe80000000000 */
.L_x_127:
[----:B------:R-:W-:Y:S05]  /*7750*/  BSYNC.RECONVERGENT B0 ;  /* 0x0000000000007941 */ /* 0x000fea0003800200 */
.L_x_126:
[----:B------:R-:W-:Y:S01]  /*7760*/  BAR.SYNC.DEFER_BLOCKING 0x1, 0x80 ;  /* 0x0042000000007b1d */ /* 0x000fe20000010000 */
[----:B------:R-:W-:Y:S01]  /*7770*/  ISETP.NE.AND P1, PT, R62, RZ, PT ;  /* 0x000000ff3e00720c */ /* 0x000fe20003f25270 */
[----:B------:R-:W-:Y:S01]  /*7780*/  UISETP.NE.AND UP0, UPT, UR52, URZ, UPT ;  /* 0x000000ff3400728c */ /* 0x000fe2000bf05270 */
[----:B------:R-:W-:Y:S11]  /*7790*/  LEA R2, R26, UR43, 0x3 ;  /* 0x0000002b1a027c11 */ /* 0x000ff6000f8e18ff */
[----:B------:R-:W-:Y:S01]  /*77a0*/  @P1 SHF.L.U32 R3, R60, 0x1f, RZ ;  /* 0x0000001f3c031819 */ /* 0x000fe200000006ff */
[----:B------:R-:W-:Y:S06]  /*77b0*/  BRA.U !UP0, `(.L_x_128) ;  /* 0x0000000108247547 */ /* 0x000fec000b800000 */
[----:B------:R-:W-:Y:S01]  /*77c0*/  IMAD.U32 R4, RZ, RZ, UR46 ;  /* 0x0000002eff047e24 */ /* 0x000fe2000f8e00ff */
[----:B------:R-:W-:Y:S01]  /*77d0*/  MOV R0, UR47 ;  /* 0x0000002f00007c02 */ /* 0x000fe20008000f00 */
[----:B------:R-:W-:Y:S03]  /*77e0*/  UIADD3 UR4, UPT, UPT, UR46, 0x1, URZ ;  /* 0x000000012e047890 */ /* 0x000fe6000fffe0ff */
[----:B------:R-:W-:Y:S01]  /*77f0*/  @P1 LEA R4, R4, UR43, 0x3 ;  /* 0x0000002b04041c11 */ /* 0x000fe2000f8e18ff */
[----:B------:R-:W-:Y:S04]  /*7800*/  UISETP.NE.AND UP0, UPT, UR4, 0x4, UPT ;  /* 0x000000040400788c */ /* 0x000fe8000bf05270 */
[----:B------:R-:W-:Y:S01]  /*7810*/  @P1 VIADD R4, R4, 0xf0 ;  /* 0x000000f004041836 */ /* 0x000fe20000000000 */
[----:B------:R-:W-:Y:S04]  /*7820*/  USEL UR46, UR4, URZ, UP0 ;  /* 0x000000ff042e7287 */ /* 0x000fe80008000000 */
[----:B------:R-:W-:Y:S04]  /*7830*/  @P1 PRMT R0, R0, 0x654, R4 ;  /* 0x0000065400001816 */ /* 0x000fe80000000004 */
[----:B------:R2:W-:Y:S04]  /*7840*/  @P1 SYNCS.ARRIVE.TRANS64.RED.A1T0 RZ, [R0+URZ], RZ ;  /* 0x000000ff00ff19a7 */ /* 0x0005e800081004ff */
.L_x_128:
[----:B------:R-:W3:Y:S01]  /*7850*/  @P1 SYNCS.PHASECHK.TRANS64.TRYWAIT P0, [R2+URZ+0xd0], R3 ;  /* 0x0000d003020015a7 */ /* 0x000ee200080011ff */
[----:B------:R-:W-:Y:S01]  /*7860*/  BSSY B1, `(.L_x_129) ;  /* 0x0000012000017945 */ /* 0x000fe20003800000 */
[----:B---3--:R-:W-:Y:S03]  /*7870*/  @P1 SEL R64, RZ, 0x1, !P0 ;  /* 0x00000001ff401807 */ /* 0x008fe60004000000 */
[----:B------:R-:W-:Y:S05]  /*7880*/  @!P1 BRA `(.L_x_130) ;  /* 0x00000000003c9947 */ /* 0x000fea0003800000 */
[----:B------:R-:W-:Y:S01]  /*7890*/  ISETP.NE.AND P1, PT, R65, RZ, PT ;  /* 0x000000ff4100720c */ /* 0x000fe20003f25270 */
[----:B------:R-:W-:Y:S01]  /*78a0*/  BSSY B0, `(.L_x_131) ;  /* 0x0000009000007945 */ /* 0x000fe20003800000 */
[----:B------:R-:W-:Y:S11]  /*78b0*/  ISETP.NE.AND P0, PT, R64, RZ, PT ;  /* 0x000000ff4000720c */ /* 0x000ff60003f05270 */
[----:B------:R-:W-:Y:S05]  /*78c0*/  @P1 IMAD R4, R26, 0x1000, R57 ;  /* 0x000010001a041824 */ /* 0x000fea00078e0239 */
[----:B------:R-:W-:Y:S05]  /*78d0*/  @P1 IADD3 R3, PT, PT, R4, UR43, RZ ;  /* 0x0000002b04031c10 */ /* 0x000fea000fffe0ff */
[----:B------:R-:W-:Y:S01]  /*78e0*/  @P1 IMAD.IADD R3, R66, 0x1, R3 ;  /* 0x0000000142031824 */ /* 0x000fe200078e0203 */
[----:B------:R-:W-:Y:S06]  /*78f0*/  @P0 BRA `(.L_x_132) ;  /* 0x00000000000c0947 */ /* 0x000fec0003800000 */
[----:B--2---:R-:W-:Y:S04]  /*7900*/  SHF.L.U32 R0, R60, 0x1f, RZ ;  /* 0x0000001f3c007819 */ /* 0x004fe800000006ff */
[----:B------:R-:W2:Y:S02]  /*7910*/  SYNCS.PHASECHK.TRANS64.TRYWAIT P0, [R2+URZ+0xd0], R0 ;  /* 0x0000d000020075a7 */ /* 0x000ea400080011ff */
[----:B--2---:R-:W-:Y:S05]  /*7920*/  @!P0 BRA `(.L_x_133) ;  /* 0x0000002800fc8947 */ /* 0x004fea0003800000 */
.L_x_132:
[----:B------:R-:W-:Y:S05]  /*7930*/  BSYNC B0 ;  /* 0x0000000000007941 */ /* 0x000fea0003800000 */
.L_x_131:
[----:B------:R-:W-:Y:S02]  /*7940*/  ISETP.NE.AND P0, PT, R65, RZ, PT ;  /* 0x000000ff4100720c */ /* 0x000fe40003f05270 */
[----:B------:R-:W-:Y:S11]  /*7950*/  IADD3 R26, PT, PT, R26, 0x1, RZ ;  /* 0x000000011a1a7810 */ /* 0x000ff60007ffe0ff */
[----:B------:R3:W4:Y:S04]  /*7960*/  @P0 LDS.128 R28, [R4+UR43+0x200] ;  /* 0x0002002b041c0984 */ /* 0x0007280008000c00 */
[----:B------:R3:W1:Y:S02]  /*7970*/  @P0 LDS.128 R36, [R3+0x200] ;  /* 0x0002000003240984 */ /* 0x0006640000000c00 */
.L_x_130:
[----:B------:R-:W-:Y:S05]  /*7980*/  BSYNC B1 ;  /* 0x0000000000017941 */ /* 0x000fea0003800000 */
.L_x_129:
[----:B--2---:R-:W-:Y:S05]  /*7990*/  VIADD R0, R25, 0x10 ;  /* 0x0000001019007836 */ /* 0x004fea0000000000 */
[----:B------:R-:W-:Y:S04]  /*79a0*/  SHF.R.U32.HI R0, RZ, 0x15, R0 ;  /* 0x00000015ff007819 */ /* 0x000fe80000011600 */
[----:B------:R-:W-:Y:S11]  /*79b0*/  LOP3.LUT P0, RZ, R0, 0x3, R51, 0x48, !PT ;  /* 0x0000000300ff7812 */ /* 0x000ff60007804833 */
[----:B------:R-:W-:Y:S02]  /*79c0*/  @!UPT UIADD3 URZ, UPT, UPT, URZ, URZ, URZ ;  /* 0x000000fffffff290 */ /* 0x000fe4000fffe0ff */
[----:B------:R-:W-:Y:S05]  /*79d0*/  @!P0 BRA `(.L_x_134) ;  /* 0x0000000000408947 */ /* 0x000fea0003800000 */
[----:B------:R-:W2:Y:S01]  /*79e0*/  LDCU.64 UR8, c[0x4][0x70] ;  /* 0x01000e00ff0877ac */ /* 0x000ea20008000a00 */
[----:B---3--:R-:W-:Y:S01]  /*79f0*/  MOV R3, 0x0 ;  /* 0x0000000000037802 */ /* 0x008fe20000000f00 */
[----:B------:R-:W-:Y:S02]  /*7a00*/  HFMA2 R12, -RZ, RZ, 0, 5.9604644775390625e-08 ;  /* 0x00000001ff0c7431 */ /* 0x000fe400000001ff */
[----:B-1----:R-:W-:Y:S02]  /*7a10*/  IMAD.MOV.U32 R8, RZ, RZ, 0x192 ;  /* 0x00000192ff087424 */ /* 0x002fe400078e00ff */
[----:B------:R-:W-:Y:S01]  /*7a20*/  IMAD.MOV.U32 R13, RZ, RZ, RZ ;  /* 0x000000ffff0d7224 */ /* 0x000fe200078e00ff */
[----:B------:R-:W1:Y:S01]  /*7a30*/  LDCU.64 UR6, c[0x4][0x78] ;  /* 0x01000f00ff0677ac */ /* 0x000e620008000a00 */
[----:B------:R-:W3:Y:S01]  /*7a40*/  LDC.64 R2, c[0x4][R3] ;  /* 0x0100000003027b82 */ /* 0x000ee20000000a00 */
[----:B------:R-:W5:Y:S01]  /*7a50*/  LDCU.64 UR4, c[0x4][0x10] ;  /* 0x01000200ff0477ac */ /* 0x000f620008000a00 */
[----:B--2---:R-:W-:Y:S01]  /*7a60*/  MOV R5, UR9 ;  /* 0x0000000900057c02 */ /* 0x004fe20008000f00 */
[----:B------:R-:W-:Y:S01]  /*7a70*/  IMAD.U32 R4, RZ, RZ, UR8 ;  /* 0x00000008ff047e24 */ /* 0x000fe2000f8e00ff */
[----:B-1----:R-:W-:Y:S01]  /*7a80*/  MOV R7, UR7 ;  /* 0x0000000700077c02 */ /* 0x002fe20008000f00 */
[----:B------:R-:W-:Y:S01]  /*7a90*/  IMAD.U32 R6, RZ, RZ, UR6 ;  /* 0x00000006ff067e24 */ /* 0x000fe2000f8e00ff */
[----:B-----5:R-:W-:Y:S01]  /*7aa0*/  MOV R11, UR5 ;  /* 0x00000005000b7c02 */ /* 0x020fe20008000f00 */
[----:B------:R-:W-:Y:S02]  /*7ab0*/  IMAD.U32 R10, RZ, RZ, UR4 ;  /* 0x00000004ff0a7e24 */ /* 0x000fe4000f8e00ff */
[----:B------:R-:W-:Y:S07]  /*7ac0*/  LEPC R20, `(.L_x_134) ;  /* 0x000000001014794e */ /* 0x000fee0000000000 */
[----:B---34-:R-:W-:Y:S05]  /*7ad0*/  CALL.ABS.NOINC R2 ;  /* 0x0000000002007343 */ /* 0x018fea0003c00000 */
.L_x_134:
[----:B------:R-:W-:Y:S01]  /*7ae0*/  ISETP.NE.AND P6, PT, R62, RZ, PT ;  /* 0x000000ff3e00720c */ /* 0x000fe20003fc5270 */
[----:B------:R-:W-:Y:S05]  /*7af0*/  WARPSYNC.ALL ;  /* 0x0000000000007948 */ /* 0x000fea0003800000 */
[----:B------:R-:W-:Y:S01]  /*7b00*/  R2UR UR4, R25 ;  /* 0x00000000190472ca */ /* 0x000fe200000e0000 */
[----:B---34-:R-:W-:Y:S01]  /*7b10*/  HADD2.F32 R3, -RZ, R28.H0_H0 ;  /* 0x2000001cff037230 */ /* 0x018fe20000004100 */
[----:B------:R-:W-:Y:S01]  /*7b20*/  ISETP.NE.AND P0, PT, R61, RZ, PT ;  /* 0x000000ff3d00720c */ /* 0x000fe20003f05270 */
[----:B------:R-:W-:Y:S01]  /*7b30*/  HADD2.F32 R20, -RZ, R30.H0_H0 ;  /* 0x2000001eff147230 */ /* 0x000fe20000004100 */
[----:B------:R-:W-:Y:S09]  /*7b40*/  BSSY.RECONVERGENT B0, `(.L_x_135) ;  /* 0x0000058000007945 */ /* 0x000ff20003800200 */
[----:B-1----:R-:W1:Y:S02]  /*7b50*/  LDTM.x16 R4, tmem[UR4+0x10] ;  /* 0x00001004000479ee */ /* 0x002e640008240000 */
[C---:B-1----:R-:W-:Y:S01]  /*7b60*/  FMUL R0, R24.reuse, R4 ;  /* 0x0000000418007220 */ /* 0x042fe20000400000 */
[----:B------:R-:W-:Y:S02]  /*7b70*/  HADD2.F32 R4, -RZ, R28.H1_H1 ;  /* 0x3000001cff047230 */ /* 0x000fe40000004100 */
[C---:B------:R-:W-:Y:S01]  /*7b80*/  FMUL R2, R24.reuse, R5 ;  /* 0x0000000518027220 */ /* 0x040fe20000400000 */
[--C-:B------:R-:W-:Y:S02]  /*7b90*/  HADD2.F32 R5, -RZ, R29.reuse.H0_H0 ;  /* 0x2000001dff057230 */ /* 0x100fe40000004100 */
[C---:B------:R-:W-:Y:S01]  /*7ba0*/  FFMA R0, R27.reuse, R3, R0 ;  /* 0x000000031b007223 */ /* 0x040fe20000000000 */
[C---:B------:R-:W-:Y:S01]  /*7bb0*/  FMUL R3, R24.reuse, R6 ;  /* 0x0000000618037220 */ /* 0x040fe20000400000 */
[----:B------:R-:W-:Y:S02]  /*7bc0*/  HADD2.F32 R6, -RZ, R29.H1_H1 ;  /* 0x3000001dff067230 */ /* 0x000fe40000004100 */
[C---:B------:R-:W-:Y:S01]  /*7bd0*/  FFMA R2, R27.reuse, R4, R2 ;  /* 0x000000041b027223 */ /* 0x040fe20000000002 */
[C---:B------:R-:W-:Y:S01]  /*7be0*/  FMUL R7, R24.reuse, R7 ;  /* 0x0000000718077220 */ /* 0x040fe20000400000 */
[C---:B------:R-:W-:Y:S01]  /*7bf0*/  FFMA R3, R27.reuse, R5, R3 ;  /* 0x000000051b037223 */ /* 0x040fe20000000003 */
[C---:B------:R-:W-:Y:S01]  /*7c00*/  FMUL R4, R24.reuse, R8 ;  /* 0x0000000818047220 */ /* 0x040fe20000400000 */
[----:B------:R-:W-:Y:S01]  /*7c10*/  FMUL R5, R24, R9 ;  /* 0x0000000918057220 */ /* 0x000fe20000400000 */
[----:B------:R-:W-:Y:S01]  /*7c20*/  F2FP.F16.F32.PACK_AB R32, R2, R0 ;  /* 0x000000000220723e */ /* 0x000fe200000000ff */
[C---:B------:R-:W-:Y:S01]  /*7c30*/  FFMA R7, R27.reuse, R6, R7 ;  /* 0x000000061b077223 */ /* 0x040fe20000000007 */
[----:B------:R-:W-:Y:S02]  /*7c40*/  HADD2.F32 R0, -RZ, R30.H1_H1 ;  /* 0x3000001eff007230 */ /* 0x000fe40000004100 */
[----:B------:R-:W-:Y:S01]  /*7c50*/  FFMA R4, R27, R20, R4 ;  /* 0x000000141b047223 */ /* 0x000fe20000000004 */
[--C-:B------:R-:W-:Y:S02]  /*7c60*/  HADD2.F32 R2, -RZ, R31.reuse.H0_H0 ;  /* 0x2000001fff027230 */ /* 0x100fe40000004100 */
[C---:B------:R-:W-:Y:S01]  /*7c70*/  FMUL R6, R24.reuse, R10 ;  /* 0x0000000a18067220 */ /* 0x040fe20000400000 */
[----:B------:R-:W-:Y:S01]  /*7c80*/  F2FP.F16.F32.PACK_AB R33, R7, R3 ;  /* 0x000000030721723e */ /* 0x000fe200000000ff */
[----:B------:R-:W-:Y:S02]  /*7c90*/  HADD2.F32 R3, -RZ, R31.H1_H1 ;  /* 0x3000001fff037230 */ /* 0x000fe40000004100 */
[C---:B------:R-:W-:Y:S01]  /*7ca0*/  FFMA R5, R27.reuse, R0, R5 ;  /* 0x000000001b057223 */ /* 0x040fe20000000005 */
[C---:B------:R-:W-:Y:S01]  /*7cb0*/  FMUL R11, R24.reuse, R11 ;  /* 0x0000000b180b7220 */ /* 0x040fe20000400000 */
[--C-:B------:R-:W-:Y:S02]  /*7cc0*/  HADD2.F32 R7, -RZ, R36.reuse.H0_H0 ;  /* 0x20000024ff077230 */ /* 0x100fe40000004100 */
[C---:B------:R-:W-:Y:S01]  /*7cd0*/  FMUL R8, R24.reuse, R12 ;  /* 0x0000000c18087220 */ /* 0x040fe20000400000 */
[----:B------:R-:W-:Y:S02]  /*7ce0*/  HADD2.F32 R0, -RZ, R36.H1_H1 ;  /* 0x30000024ff007230 */ /* 0x000fe40000004100 */
[C---:B------:R-:W-:Y:S01]  /*7cf0*/  FMUL R9, R24.reuse, R13 ;  /* 0x0000000d18097220 */ /* 0x040fe20000400000 */
[C---:B------:R-:W-:Y:S01]  /*7d00*/  FFMA R6, R27.reuse, R2, R6 ;  /* 0x000000021b067223 */ /* 0x040fe20000000006 */
[C---:B------:R-:W-:Y:S01]  /*7d10*/  FFMA R11, R27.reuse, R3, R11 ;  /* 0x000000031b0b7223 */ /* 0x040fe2000000000b */
[C---:B------:R-:W-:Y:S01]  /*7d20*/  FFMA R8, R27.reuse, R7, R8 ;  /* 0x000000071b087223 */ /* 0x040fe20000000008 */
[C---:B------:R-:W-:Y:S01]  /*7d30*/  FFMA R9, R27.reuse, R0, R9 ;  /* 0x000000001b097223 */ /* 0x040fe20000000009 */
[--C-:B------:R-:W-:Y:S02]  /*7d40*/  HADD2.F32 R2, -RZ, R37.reuse.H0_H0 ;  /* 0x20000025ff027230 */ /* 0x100fe40000004100 */
[C---:B------:R-:W-:Y:S01]  /*7d50*/  FMUL R10, R24.reuse, R14 ;  /* 0x0000000e180a7220 */ /* 0x040fe20000400000 */
[----:B------:R-:W-:Y:S02]  /*7d60*/  HADD2.F32 R0, -RZ, R37.H1_H1 ;  /* 0x30000025ff007230 */ /* 0x000fe40000004100 */
[C---:B------:R-:W-:Y:S01]  /*7d70*/  FMUL R15, R24.reuse, R15 ;  /* 0x0000000f180f7220 */ /* 0x040fe20000400000 */
[C---:B------:R-:W-:Y:S01]  /*7d80*/  FMUL R12, R24.reuse, R16 ;  /* 0x00000010180c7220 */ /* 0x040fe20000400000 */
[C---:B------:R-:W-:Y:S01]  /*7d90*/  FFMA R10, R27.reuse, R2, R10 ;  /* 0x000000021b0a7223 */ /* 0x040fe2000000000a */
[--C-:B------:R-:W-:Y:S02]  /*7da0*/  HADD2.F32 R2, -RZ, R38.reuse.H0_H0 ;  /* 0x20000026ff027230 */ /* 0x100fe40000004100 */
[----:B------:R-:W-:Y:S01]  /*7db0*/  FFMA R15, R27, R0, R15 ;  /* 0x000000001b0f7223 */ /* 0x000fe2000000000f */
[----:B------:R-:W-:Y:S01]  /*7dc0*/  HADD2.F32 R0, -RZ, R38.H1_H1 ;  /* 0x30000026ff007230 */ /* 0x000fe20000004100 */
[----:B------:R-:W-:Y:S01]  /*7dd0*/  F2FP.F16.F32.PACK_AB R34, R5, R4 ;  /* 0x000000040522723e */ /* 0x000fe200000000ff */
        /* <DEDUP_REMOVED lines=14> */
[----:B------:R-:W-:Y:S02]  /*7ec0*/  F2FP.F16.F32.PACK_AB R11, R19, R14 ;  /* 0x0000000e130b723e */ /* 0x000fe400000000ff */
[----:B------:R-:W-:Y:S02]  /*7ed0*/  MOV R2, UR46 ;  /* 0x0000002e00027c02 */ /* 0x000fe40008000f00 */
[----:B------:R-:W-:Y:S01]  /*7ee0*/  MOV R0, UR47 ;  /* 0x0000002f00007c02 */ /* 0x000fe20008000f00 */
[----:B------:R1:W-:Y:S01]  /*7ef0*/  STS.128 [R63+0x1200], R8 ;  /* 0x001200083f007388 */ /* 0x0003e20000000c00 */
[----:B------:R-:W-:Y:S02]  /*7f00*/  @P6 LEA R2, R2, UR43, 0x3 ;  /* 0x0000002b02026c11 */ /* 0x000fe4000f8e18ff */
[----:B------:R-:W-:Y:S02]  /*7f10*/  @P6 SHF.L.U32 R3, R60, 0x1f, RZ ;  /* 0x0000001f3c036819 */ /* 0x000fe400000006ff */
[----:B------:R-:W-:Y:S01]  /*7f20*/  @P6 IADD3 R2, PT, PT, R2, 0xf0, RZ ;  /* 0x000000f002026810 */ /* 0x000fe20007ffe0ff */
[----:B------:R-:W-:Y:S01]  /*7f30*/  @!PT LDS RZ, [RZ] ;  /* 0x00000000fffff984 */ /* 0x000fe20000000800 */
[----:B------:R-:W-:Y:S01]  /*7f40*/  @!PT LDS RZ, [RZ] ;  /* 0x00000000fffff984 */ /* 0x000fe20000000800 */
[----:B------:R-:W-:Y:S01]  /*7f50*/  @!PT LDS RZ, [RZ] ;  /* 0x00000000fffff984 */ /* 0x000fe20000000800 */
[----:B------:R-:W-:Y:S01]  /*7f60*/  @!PT LDS RZ, [RZ] ;  /* 0x00000000fffff984 */ /* 0x000fe20000000800 */
[----:B------:R2:W-:Y:S06]  /*7f70*/  MEMBAR.ALL.CTA ;  /* 0x0000000000007992 */ /* 0x0005ec0000008000 */
[----:B--2---:R-:W2:Y:S01]  /*7f80*/  FENCE.VIEW.ASYNC.S ;  /* 0x00000000000073c6 */ /* 0x004ea20000000000 */
[----:B------:R-:W-:Y:S02]  /*7f90*/  @P6 PRMT R0, R0, 0x654, R2 ;  /* 0x0000065400006816 */ /* 0x000fe40000000002 */
[----:B------:R-:W-:Y:S01]  /*7fa0*/  LEA R2, R26, UR43, 0x3 ;  /* 0x0000002b1a027c11 */ /* 0x000fe2000f8e18ff */
[----:B--2---:R-:W-:Y:S06]  /*7fb0*/  BAR.SYNC.DEFER_BLOCKING 0x1, 0x80 ;  /* 0x0042000000007b1d */ /* 0x004fec0000010000 */
[----:B------:R-:W-:Y:S05]  /*7fc0*/  @P0 BRA `(.L_x_136) ;  /* 0x00000000003c0947 */ /* 0x000fea0003800000 */
[----:B------:R-:W2:Y:S01]  /*7fd0*/  LDCU.64 UR6, c[0x0][0x348] ;  /* 0x00006900ff0677ac */ /* 0x000ea20008000a00 */
[----:B------:R-:W-:Y:S02]  /*7fe0*/  UIADD3 UR13, UPT, UPT, UR49, 0x10, URZ ;  /* 0x00000010310d7890 */ /* 0x000fe4000fffe0ff */
[----:B------:R-:W-:Y:S01]  /*7ff0*/  UIADD3 UR12, UPT, UPT, UR43, 0x1200, URZ ;  /* 0x000012002b0c7890 */ /* 0x000fe2000fffe0ff */
[----:B------:R-:W-:Y:S01]  /*8000*/  UMOV UR14, UR50 ;  /* 0x00000032000e7c82 */ /* 0x000fe20008000000 */
[----:B------:R-:W-:Y:S01]  /*8010*/  UMOV UR15, UR36 ;  /* 0x00000024000f7c82 */ /* 0x000fe20008000000 */
[----:B------:R-:W-:Y:S02]  /*8020*/  UIADD3 UR9, UPT, UPT, UR49, 0x50, URZ ;  /* 0x0000005031097890 */ /* 0x000fe4000fffe0ff */
[----:B------:R-:W-:Y:S01]  /*8030*/  UIADD3 UR8, UPT, UPT, UR43, 0x1a00, URZ ;  /* 0x00001a002b087890 */ /* 0x000fe2000fffe0ff */
[----:B------:R-:W-:Y:S01]  /*8040*/  UMOV UR10, UR50 ;  /* 0x00000032000a7c82 */ /* 0x000fe20008000000 */
[----:B------:R-:W-:Y:S01]  /*8050*/  UMOV UR11, UR36 ;  /* 0x00000024000b7c82 */ /* 0x000fe20008000000 */
[----:B--2---:R-:W-:Y:S04]  /*8060*/  UIADD3 UR4, UP0, UPT, UR6, 0x680, URZ ;  /* 0x0000068006047890 */ /* 0x004fe8000ff1e0ff */
[----:B------:R-:W-:Y:S09]  /*8070*/  UIADD3.X UR5, UPT, UPT, URZ, UR7, URZ, UP0, !UPT ;  /* 0x00000007ff057290 */ /* 0x000ff200087fe4ff */
[----:B------:R2:W-:Y:S01]  /*8080*/  UTMASTG.3D [UR12], [UR4] ;  /* 0x0000000c040073b5 */ /* 0x0005e20008010000 */
[----:B------:R2:W-:Y:S01]  /*8090*/  UTMASTG.3D [UR8], [UR4] ;  /* 0x00000008040073b5 */ /* 0x0005e20008010000 */
[----:B------:R0:W-:Y:S01]  /*80a0*/  UTMACMDFLUSH ;  /* 0x00000000000079b7 */ /* 0x0001e20000000000 */
[----:B--2---:R-:W-:Y:S04]  /*80b0*/  DEPBAR.LE SB0, 0x1 ;  /* 0x000080400000791a */ /* 0x004fe80000000000 */
.L_x_136:
[----:B------:R-:W-:Y:S05]  /*80c0*/  BSYNC.RECONVERGENT B0 ;  /* 0x0000000000007941 */ /* 0x000fea0003800200 */
.L_x_135:
[----:B------:R-:W-:Y:S01]  /*80d0*/  BAR.SYNC.DEFER_BLOCKING 0x1, 0x80 ;  /* 0x0042000000007b1d */ /* 0x000fe20000010000 */
[----:B------:R-:W-:Y:S04]  /*80e0*/  UIADD3 UR4, UPT, UPT, UR46, 0x1, URZ ;  /* 0x000000012e047890 */ /* 0x000fe8000fffe0ff */
[----:B------:R-:W-:Y:S04]  /*80f0*/  UISETP.NE.AND UP0, UPT, UR4, 0x4, UPT ;  /* 0x000000040400788c */ /* 0x000fe8000bf05270 */
[----:B------:R-:W-:Y:S01]  /*8100*/  USEL UR44, UR4, URZ, UP0 ;  /* 0x000000ff042c7287 */ /* 0x000fe20008000000 */
[----:B------:R2:W-:Y:S01]  /*8110*/  @P6 SYNCS.ARRIVE.TRANS64.RED.A1T0 RZ, [R0+URZ], RZ ;  /* 0x000000ff00ff69a7 */ /* 0x0005e200081004ff */
[----:B------:R-:W-:Y:S01]  /*8120*/  BSSY B1, `(.L_x_137) ;  /* 0x0000013000017945 */ /* 0x000fe20003800000 */
[----:B------:R-:W3:Y:S02]  /*8130*/  @P6 SYNCS.PHASECHK.TRANS64.TRYWAIT P0, [R2+URZ+0xd0], R3 ;  /* 0x0000d003020065a7 */ /* 0x000ee400080011ff */
[----:B---3--:R-:W-:Y:S01]  /*8140*/  @P6 SEL R64, RZ, 0x1, !P0 ;  /* 0x00000001ff406807 */ /* 0x008fe20004000000 */
[----:B--2---:R-:W-:Y:S06]  /*8150*/  @!P6 BRA `(.L_x_138) ;  /* 0x00000000003ce947 */ /* 0x004fec0003800000 */
[----:B------:R-:W-:Y:S01]  /*8160*/  ISETP.NE.AND P1, PT, R65, RZ, PT ;  /* 0x000000ff4100720c */ /* 0x000fe20003f25270 */
[----:B------:R-:W-:Y:S01]  /*8170*/  BSSY B0, `(.L_x_139) ;  /* 0x0000009000007945 */ /* 0x000fe20003800000 */
[----:B------:R-:W-:Y:S11]  /*8180*/  ISETP.NE.AND P0, PT, R64, RZ, PT ;  /* 0x000000ff4000720c */ /* 0x000ff60003f05270 */
[----:B------:R-:W-:Y:S05]  /*8190*/  @P1 IMAD R3, R26, 0x1000, R57 ;  /* 0x000010001a031824 */ /* 0x000fea00078e0239 */
[----:B------:R-:W-:Y:S05]  /*81a0*/  @P1 IADD3 R0, PT, PT, R3, UR43, RZ ;  /* 0x0000002b03001c10 */ /* 0x000fea000fffe0ff */
[----:B------:R-:W-:Y:S01]  /*81b0*/  @P1 IMAD.IADD R0, R66, 0x1, R0 ;  /* 0x0000000142001824 */ /* 0x000fe200078e0200 */
[----:B------:R-:W-:Y:S06]  /*81c0*/  @P0 BRA `(.L_x_140) ;  /* 0x00000000000c0947 */ /* 0x000fec0003800000 */
[----:B------:R-:W-:Y:S04]  /*81d0*/  SHF.L.U32 R4, R60, 0x1f, RZ ;  /* 0x0000001f3c047819 */ /* 0x000fe800000006ff */
[----:B------:R-:W2:Y:S02]  /*81e0*/  SYNCS.PHASECHK.TRANS64.TRYWAIT P0, [R2+URZ+0xd0], R4 ;  /* 0x0000d004020075a7 */ /* 0x000ea400080011ff */
[----:B--2---:R-:W-:Y:S05]  /*81f0*/  @!P0 BRA `(.L_x_141) ;  /* 0x0000002000dc8947 */ /* 0x004fea0003800000 */
.L_x_140:
[----:B------:R-:W-:Y:S05]  /*8200*/  BSYNC B0 ;  /* 0x0000000000007941 */ /* 0x000fea0003800000 */
.L_x_139:
[----:B------:R-:W-:Y:S02]  /*8210*/  ISETP.NE.AND P0, PT, R65, RZ, PT ;  /* 0x000000ff4100720c */ /* 0x000fe40003f05270 */
[----:B------:R-:W-:Y:S11]  /*8220*/  IADD3 R26, PT, PT, R26, 0x1, RZ ;  /* 0x000000011a1a7810 */ /* 0x000ff60007ffe0ff */
[----:B------:R3:W4:Y:S04]  /*8230*/  @P0 LDS.128 R28, [R3+UR43+0x200] ;  /* 0x0002002b031c0984 */ /* 0x0007280008000c00 */
[----:B------:R3:W1:Y:S02]  /*8240*/  @P0 LDS.128 R36, [R0+0x200] ;  /* 0x0002000000240984 */ /* 0x0006640000000c00 */
.L_x_138:
[----:B------:R-:W-:Y:S05]  /*8250*/  BSYNC B1 ;  /* 0x0000000000017941 */ /* 0x000fea0003800000 */
.L_x_137:
[----:B---3--:R-:W-:Y:S05]  /*8260*/  VIADD R0, R25, 0x20 ;  /* 0x0000002019007836 */ /* 0x008fea0000000000 */
[----:B------:R-:W-:Y:S04]  /*8270*/  SHF.R.U32.HI R0, RZ, 0x15, R0 ;  /* 0x00000015ff007819 */ /* 0x000fe80000011600 */
[----:B------:R-:W-:Y:S11]  /*8280*/  LOP3.LUT P0, RZ, R0, 0x3, R51, 0x48, !PT ;  /* 0x0000000300ff7812 */ /* 0x000ff60007804833 */
[----:B------:R-:W-:Y:S02]  /*8290*/  @!UPT UIADD3 URZ, UPT, UPT, URZ, URZ, URZ ;  /* 0x000000fffffff290 */ /* 0x000fe4000fffe0ff */
[----:B------:R-:W-:Y:S05]  /*82a0*/  @!P0 BRA `(.L_x_142) ;  /* 0x0000000000408947 */ /* 0x000fea0003800000 */
[----:B------:R-:W3:Y:S01]  /*82b0*/  LDCU.64 UR8, c[0x4][0x70] ;  /* 0x01000e00ff0877ac */ /* 0x000ee20008000a00 */
[----:B------:R-:W-:Y:S01]  /*82c0*/  MOV R3, 0x0 ;  /* 0x0000000000037802 */ /* 0x000fe20000000f00 */
[----:B------:R-:W-:Y:S02]  /*82d0*/  HFMA2 R12, -RZ, RZ, 0, 5.9604644775390625e-08 ;  /* 0x00000001ff0c7431 */ /* 0x000fe400000001ff */
[----:B-1----:R-:W-:Y:S02]  /*82e0*/  IMAD.MOV.U32 R8, RZ, RZ, 0x192 ;  /* 0x00000192ff087424 */ /* 0x002fe400078e00ff */
[----:B------:R-:W-:Y:S01]  /*82f0*/  IMAD.MOV.U32 R13, RZ, RZ, RZ ;  /* 0x000000ffff0d7224 */ /* 0x000fe200078e00ff */
[----:B------:R-:W1:Y:S01]  /*8300*/  LDCU.64 UR6, c[0x4][0x78] ;  /* 0x01000f00ff0677ac */ /* 0x000e620008000a00 */
[----:B--2---:R-:W2:Y:S01]  /*8310*/  LDC.64 R2, c[0x4][R3] ;  /* 0x0100000003027b82 */ /* 0x004ea20000000a00 */
[----:B------:R-:W5:Y:S01]  /*8320*/  LDCU.64 UR4, c[0x4][0x10] ;  /* 0x01000200ff0477ac */ /* 0x000f620008000a00 */
[----:B---3--:R-:W-:Y:S01]  /*8330*/  MOV R5, UR9 ;  /* 0x0000000900057c02 */ /* 0x008fe20008000f00 */
[----:B------:R-:W-:Y:S01]  /*8340*/  IMAD.U32 R4, RZ, RZ, UR8 ;  /* 0x00000008ff047e24 */ /* 0x000fe2000f8e00ff */
[----:B-1----:R-:W-:Y:S01]  /*8350*/  MOV R7, UR7 ;  /* 0x0000000700077c02 */ /* 0x002fe20008000f00 */
[----:B------:R-:W-:Y:S01]  /*8360*/  IMAD.U32 R6, RZ, RZ, UR6 ;  /* 0x00000006ff067e24 */ /* 0x000fe2000f8e00ff */
[----:B-----5:R-:W-:Y:S01]  /*8370*/  MOV R11, UR5 ;  /* 0x00000005000b7c02 */ /* 0x020fe20008000f00 */
[----:B------:R-:W-:Y:S02]  /*8380*/  IMAD.U32 R10, RZ, RZ, UR4 ;  /* 0x00000004ff0a7e24 */ /* 0x000fe4000f8e00ff */
[----:B------:R-:W-:Y:S07]  /*8390*/  LEPC R20, `(.L_x_142) ;  /* 0x000000001014794e */ /* 0x000fee0000000000 */
[----:B--2-4-:R-:W-:Y:S05]  /*83a0*/  CALL.ABS.NOINC R2 ;  /* 0x0000000002007343 */ /* 0x014fea0003c00000 */
.L_x_142:
[----:B------:R-:W-:Y:S01]  /*83b0*/  ISETP.NE.AND P6, PT, R62, RZ, PT ;  /* 0x000000ff3e00720c */ /* 0x000fe20003fc5270 */
[----:B------:R-:W-:Y:S05]  /*83c0*/  WARPSYNC.ALL ;  /* 0x0000000000007948 */ /* 0x000fea0003800000 */
[----:B------:R-:W-:Y:S01]  /*83d0*/  R2UR UR4, R25 ;  /* 0x00000000190472ca */ /* 0x000fe200000e0000 */
[----:B----4-:R-:W-:Y:S01]  /*83e0*/  HADD2.F32 R3, -RZ, R28.H0_H0 ;  /* 0x2000001cff037230 */ /* 0x010fe20000004100 */
[----:B------:R-:W-:Y:S01]  /*83f0*/  ISETP.NE.AND P0, PT, R61, RZ, PT ;  /* 0x000000ff3d00720c */ /* 0x000fe20003f05270 */
[----:B------:R-:W-:Y:S01]  /*8400*/  HADD2.F32 R20, -RZ, R30.H0_H0 ;  /* 0x2000001eff147230 */ /* 0x000fe20000004100 */
[----:B------:R-:W-:Y:S09]  /*8410*/  BSSY.RECONVERGENT B0, `(.L_x_143) ;  /* 0x0000058000007945 */ /* 0x000ff20003800200 */
[----:B-12---:R-:W1:Y:S02]  /*8420*/  LDTM.x16 R4, tmem[UR4+0x20] ;  /* 0x00002004000479ee */ /* 0x006e640008240000 */
        /* <DEDUP_REMOVED lines=59> */
[----:B------:R-:W-:Y:S02]  /*87e0*/  LEA R3, R26, UR43, 0x3 ;  /* 0x0000002b1a037c11 */ /* 0x000fe4000f8e18ff */
        /* <DEDUP_REMOVED lines=8> */
[----:B------:R-:W-:Y:S01]  /*8870*/  @P6 SHF.L.U32 R2, R60, 0x1f, RZ ;  /* 0x0000001f3c026819 */ /* 0x000fe200000006ff */
        /* <DEDUP_REMOVED lines=17> */
.L_x_144:
[----:B------:R-:W-:Y:S05]  /*8990*/  BSYNC.RECONVERGENT B0 ;  /* 0x0000000000007941 */ /* 0x000fea0003800200 */
.L_x_143:
        /* <DEDUP_REMOVED lines=19> */
.L_x_148:
[----:B------:R-:W-:Y:S05]  /*8ad0*/  BSYNC B0 ;  /* 0x0000000000007941 */ /* 0x000fea0003800000 */
.L_x_147:
[----:B------:R-:W-:Y:S11]  /*8ae0*/  ISETP.NE.AND P0, PT, R65, RZ, PT ;  /* 0x000000ff4100720c */ /* 0x000ff60003f05270 */
[----:B------:R-:W-:Y:S02]  /*8af0*/  @!UPT UIADD3 URZ, UPT, UPT, URZ, URZ, URZ ;  /* 0x000000fffffff290 */ /* 0x000fe4000fffe0ff */
[----:B------:R3:W4:Y:S04]  /*8b00*/  @P0 LDS.128 R28, [R26+UR43+0x200] ;  /* 0x0002002b1a1c0984 */ /* 0x0007280008000c00 */
[----:B------:R3:W1:Y:S02]  /*8b10*/  @P0 LDS.128 R36, [R66+0x200] ;  /* 0x0002000042240984 */ /* 0x0006640000000c00 */
.L_x_146:
[----:B------:R-:W-:Y:S05]  /*8b20*/  BSYNC B1 ;  /* 0x0000000000017941 */ /* 0x000fea0003800000 */
.L_x_145:
[----:B--2---:R-:W-:Y:S05]  /*8b30*/  VIADD R0, R25, 0x30 ;  /* 0x0000003019007836 */ /* 0x004fea0000000000 */
[----:B------:R-:W-:Y:S04]  /*8b40*/  SHF.R.U32.HI R0, RZ, 0x15, R0 ;  /* 0x00000015ff007819 */ /* 0x000fe80000011600 */
[----:B------:R-:W-:Y:S11]  /*8b50*/  LOP3.LUT P0, RZ, R0, 0x3, R51, 0x48, !PT ;  /* 0x0000000300ff7812 */ /* 0x000ff60007804833 */
[----:B------:R-:W-:Y:S02]  /*8b60*/  @!UPT UIADD3 URZ, UPT, UPT, URZ, URZ, URZ ;  /* 0x000000fffffff290 */ /* 0x000fe4000fffe0ff */
[----:B------:R-:W-:Y:S05]  /*8b70*/  @!P0 BRA `(.L_x_150) ;  /* 0x0000000000408947 */ /* 0x000fea0003800000 */
[----:B------:R-:W2:Y:S01]  /*8b80*/  LDCU.64 UR8, c[0x4][0x70] ;  /* 0x01000e00ff0877ac */ /* 0x000ea20008000a00 */
[----:B------:R-:W-:Y:S01]  /*8b90*/  MOV R3, 0x0 ;  /* 0x0000000000037802 */ /* 0x000fe20000000f00 */
        /* <DEDUP_REMOVED lines=14> */
.L_x_150:
[----:B------:R-:W-:Y:S01]  /*8c80*/  ISETP.NE.AND P0, PT, R61, RZ, PT ;  /* 0x000000ff3d00720c */ /* 0x000fe20003f05270 */
[----:B------:R-:W-:Y:S05]  /*8c90*/  WARPSYNC.ALL ;  /* 0x0000000000007948 */ /* 0x000fea0003800000 */
[----:B------:R-:W-:Y:S01]  /*8ca0*/  R2UR UR4, R25 ;  /* 0x00000000190472ca */ /* 0x000fe200000e0000 */
[--C-:B----4-:R-:W-:Y:S01]  /*8cb0*/  HADD2.F32 R20, -RZ, R28.reuse.H0_H0 ;  /* 0x2000001cff147230 */ /* 0x110fe20000004100 */
[----:B------:R-:W-:Y:S01]  /*8cc0*/  IADD3 R54, PT, PT, R54, 0x160, RZ ;  /* 0x0000016036367810 */ /* 0x000fe20007ffe0ff */
[----:B------:R-:W-:Y:S01]  /*8cd0*/  HADD2.F32 R21, -RZ, R28.H1_H1 ;  /* 0x3000001cff157230 */ /* 0x000fe20000004100 */
[----:B------:R-:W-:Y:S01]  /*8ce0*/  BSSY.RECONVERGENT B0, `(.L_x_151) ;  /* 0x0000054000007945 */ /* 0x000fe20003800200 */
[--C-:B------:R-:W-:Y:S01]  /*8cf0*/  HADD2.F32 R25, -RZ, R29.reuse.H0_H0 ;  /* 0x2000001dff197230 */ /* 0x100fe20000004100 */
[----:B------:R-:W-:Y:S01]  /*8d00*/  LOP3.LUT R54, R54, 0xfefffff8, RZ, 0xc0, !PT ;  /* 0xfefffff836367812 */ /* 0x000fe200078ec0ff */
[----:B---3--:R-:W-:Y:S02]  /*8d10*/  HADD2.F32 R26, -RZ, R29.H1_H1 ;  /* 0x3000001dff1a7230 */ /* 0x008fe40000004100 */
[--C-:B------:R-:W-:Y:S02]  /*8d20*/  HADD2.F32 R28, -RZ, R30.reuse.H0_H0 ;  /* 0x2000001eff1c7230 */ /* 0x100fe40000004100 */
[----:B------:R-:W-:Y:S02]  /*8d30*/  HADD2.F32 R29, -RZ, R30.H1_H1 ;  /* 0x3000001eff1d7230 */ /* 0x000fe40000004100 */
[----:B-1----:R-:W1:Y:S01]  /*8d40*/  LDTM.x16 R4, tmem[UR4+0x30] ;  /* 0x00003004000479ee */ /* 0x002e620008240000 */
[----:B------:R-:W-:Y:S01]  /*8d50*/  NOP ;  /* 0x0000000000007918 */ /* 0x000fe20000000000 */
[----:B-1----:R1:W-:Y:S01]  /*8d60*/  SYNCS.ARRIVE.TRANS64.RED.A1T0 RZ, [R54+URZ], RZ ;  /* 0x000000ff36ff79a7 */ /* 0x0023e200081004ff */
[--C-:B------:R-:W-:Y:S02]  /*8d70*/  HADD2.F32 R30, -RZ, R31.reuse.H0_H0 ;  /* 0x2000001fff1e7230 */ /* 0x100fe40000004100 */
[----:B------:R-:W-:Y:S02]  /*8d80*/  HADD2.F32 R31, -RZ, R31.H1_H1 ;  /* 0x3000001fff1f7230 */ /* 0x000fe40000004100 */
        /* <DEDUP_REMOVED lines=8> */
[C---:B------:R-:W-:Y:S01]  /*8e10*/  FMUL R4, R24.reuse, R4 ;  /* 0x0000000418047220 */ /* 0x040fe20000400000 */
[C---:B------:R-:W-:Y:S01]  /*8e20*/  FMUL R5, R24.reuse, R5 ;  /* 0x0000000518057220 */ /* 0x040fe20000400000 */
[C---:B------:R-:W-:Y:S01]  /*8e30*/  FMUL R6, R24.reuse, R6 ;  /* 0x0000000618067220 */ /* 0x040fe20000400000 */
[C---:B------:R-:W-:Y:S01]  /*8e40*/  FMUL R7, R24.reuse, R7 ;  /* 0x0000000718077220 */ /* 0x040fe20000400000 */
[C---:B------:R-:W-:Y:S01]  /*8e50*/  FFMA R4, R27.reuse, R20, R4 ;  /* 0x000000141b047223 */ /* 0x040fe20000000004 */
        /* <DEDUP_REMOVED lines=15> */
[C---:B------:R-:W-:Y:S01]  /*8f50*/  FMUL R12, R24.reuse, R16 ;  /* 0x00000010180c7220 */ /* 0x040fe20000400000 */
[C---:B------:R-:W-:Y:S01]  /*8f60*/  FFMA R0, R27.reuse, R32, R0 ;  /* 0x000000201b007223 */ /* 0x040fe20000000000 */
[C---:B------:R-:W-:Y:S01]  /*8f70*/  FMUL R13, R24.reuse, R17 ;  /* 0x00000011180d7220 */ /* 0x040fe20000400000 */
[----:B------:R-:W-:Y:S01]  /*8f80*/  FFMA R2, R27, R33, R2 ;  /* 0x000000211b027223 */ /* 0x000fe20000000002 */
[----:B------:R-:W-:Y:S01]  /*8f90*/  F2FP.F16.F32.PACK_AB R4, R5, R4 ;  /* 0x000000040504723e */ /* 0x000fe200000000ff */
[C---:B------:R-:W-:Y:S01]  /*8fa0*/  FMUL R14, R24.reuse, R18 ;  /* 0x00000012180e7220 */ /* 0x040fe20000400000 */
[----:B------:R-:W-:Y:S01]  /*8fb0*/  FFMA R3, R27, R34, R3 ;  /* 0x000000221b037223 */ /* 0x000fe20000000003 */
[----:B------:R-:W-:Y:S01]  /*8fc0*/  F2FP.F16.F32.PACK_AB R5, R7, R6 ;  /* 0x000000060705723e */ /* 0x000fe200000000ff */
[----:B------:R-:W-:Y:S01]  /*8fd0*/  FFMA R15, R27, R35, R15 ;  /* 0x000000231b0f7223 */ /* 0x000fe2000000000f */
[----:B------:R-:W-:Y:S01]  /*8fe0*/  FMUL R19, R24, R19 ;  /* 0x0000001318137220 */ /* 0x000fe20000400000 */
[----:B------:R-:W-:Y:S01]  /*8ff0*/  F2FP.F16.F32.PACK_AB R6, R9, R8 ;  /* 0x000000080906723e */ /* 0x000fe200000000ff */
[----:B------:R-:W-:Y:S01]  /*9000*/  FFMA R12, R27, R36, R12 ;  /* 0x000000241b0c7223 */ /* 0x000fe2000000000c */
[----:B------:R-:W-:Y:S01]  /*9010*/  F2FP.F16.F32.PACK_AB R7, R11, R10 ;  /* 0x0000000a0b07723e */ /* 0x000fe200000000ff */
[C---:B------:R-:W-:Y:S01]  /*9020*/  FFMA R13, R27.reuse, R37, R13 ;  /* 0x000000251b0d7223 */ /* 0x040fe2000000000d */
[C---:B------:R-:W-:Y:S01]  /*9030*/  FFMA R14, R27.reuse, R38, R14 ;  /* 0x000000261b0e7223 */ /* 0x040fe2000000000e */
[----:B------:R-:W-:Y:S01]  /*9040*/  FFMA R19, R27, R39, R19 ;  /* 0x000000271b137223 */ /* 0x000fe20000000013 */
[----:B------:R-:W-:Y:S01]  /*9050*/  F2FP.F16.F32.PACK_AB R16, R2, R0 ;  /* 0x000000000210723e */ /* 0x000fe200000000ff */
[----:B------:R1:W-:Y:S01]  /*9060*/  STS.128 [R57+UR43+0x3200], R4 ;  /* 0x0032000439007988 */ /* 0x0003e20008000c2b */
        /* <DEDUP_REMOVED lines=27> */
.L_x_152:
[----:B------:R-:W-:Y:S05]  /*9220*/  BSYNC.RECONVERGENT B0 ;  /* 0x0000000000007941 */ /* 0x000fea0003800200 */
.L_x_151:
[----:B------:R-:W-:Y:S01]  /*9230*/  BAR.SYNC.DEFER_BLOCKING 0x1, 0x80 ;  /* 0x0042000000007b1d */ /* 0x000fe20000010000 */
[----:B------:R-:W-:Y:S01]  /*9240*/  UISETP.NE.AND UP0, UPT, UR52, -0x4, UPT ;  /* 0xfffffffc3400788c */ /* 0x000fe2000bf05270 */
[----:B------:R-:W-:Y:S08]  /*9250*/  IADD3 R22, PT, PT, R22, 0x1, RZ ;  /* 0x0000000116167810 */ /* 0x000ff00007ffe0ff */
[----:B------:R-:W-:Y:S05]  /*9260*/  BRA.U !UP0, `(.L_x_153) ;  /* 0x0000000108287547 */ /* 0x000fea000b800000 */
[----:B------:R-:W-:Y:S01]  /*9270*/  ISETP.NE.AND P0, PT, R62, RZ, PT ;  /* 0x000000ff3e00720c */ /* 0x000fe20003f05270 */
[----:B------:R-:W-:Y:S01]  /*9280*/  IMAD.U32 R2, RZ, RZ, UR46 ;  /* 0x0000002eff027e24 */ /* 0x000fe2000f8e00ff */
[----:B------:R-:W-:Y:S01]  /*9290*/  UIADD3 UR4, UPT, UPT, UR46, 0x1, URZ ;  /* 0x000000012e047890 */ /* 0x000fe2000fffe0ff */
[----:B------:R-:W-:Y:S03]  /*92a0*/  IMAD.U32 R0, RZ, RZ, UR47 ;  /* 0x0000002fff007e24 */ /* 0x000fe6000f8e00ff */
[----:B------:R-:W-:Y:S04]  /*92b0*/  UISETP.NE.AND UP0, UPT, UR4, 0x4, UPT ;  /* 0x000000040400788c */ /* 0x000fe8000bf05270 */
[----:B------:R-:W-:Y:S03]  /*92c0*/  USEL UR46, UR4, URZ, UP0 ;  /* 0x000000ff042e7287 */ /* 0x000fe60008000000 */
[----:B------:R-:W-:Y:S05]  /*92d0*/  @P0 LEA R2, R2, UR43, 0x3 ;  /* 0x0000002b02020c11 */ /* 0x000fea000f8e18ff */
[----:B------:R-:W-:Y:S05]  /*92e0*/  @P0 VIADD R2, R2, 0xf0 ;  /* 0x000000f002020836 */ /* 0x000fea0000000000 */
[----:B------:R-:W-:Y:S04]  /*92f0*/  @P0 PRMT R0, R0, 0x654, R2 ;  /* 0x0000065400000816 */ /* 0x000fe80000000002 */
[----:B------:R2:W-:Y:S03]  /*9300*/  @P0 SYNCS.ARRIVE.TRANS64.RED.A1T0 RZ, [R0+URZ], RZ ;  /* 0x000000ff00ff09a7 */ /* 0x0005e600081004ff */
.L_x_153:
[----:B------:R-:W-:Y:S01]  /*9310*/  R2UR UR4, R52 ;  /* 0x00000000340472ca */ /* 0x000fe200000e0000 */
[----:B------:R-:W-:Y:S01]  /*9320*/  UISETP.NE.AND UP0, UPT, UR62, URZ, UPT ;  /* 0x000000ff3e00728c */ /* 0x000fe2000bf05270 */
[----:B------:R-:W-:Y:S01]  /*9330*/  ISETP.NE.AND P0, PT, R56, 0x2, PT ;  /* 0x000000023800780c */ /* 0x000fe20003f05270 */
[----:B------:R-:W-:Y:S01]  /*9340*/  UIADD3 UR20, UPT, UPT, UR38, UR63, URZ ;  /* 0x0000003f26147290 */ /* 0x000fe2000fffe0ff */
[----:B------:R-:W-:Y:S01]  /*9350*/  ISETP.NE.AND P1, PT, R22, 0x4, PT ;  /* 0x000000041600780c */ /* 0x000fe20003f25270 */
[----:B------:R-:W-:Y:S01]  /*9360*/  UIADD3 UR52, UPT, UPT, UR52, 0x4, URZ ;  /* 0x0000000434347890 */ /* 0x000fe2000fffe0ff */
[----:B------:R-:W-:Y:S01]  /*9370*/  SEL R2, RZ, 0x1, P0 ;  /* 0x00000001ff027807 */ /* 0x000fe20000000000 */
[----:B------:R-:W-:Y:S01]  /*9380*/  UMOV UR36, UR61 ;  /* 0x0000003d00247c82 */ /* 0x000fe20008000000 */
[----:B--2---:R-:W-:Y:S02]  /*9390*/  SEL R0, RZ, 0x1, P1 ;  /* 0x00000001ff007807 */ /* 0x004fe40000800000 */
[----:B------:R-:W-:Y:S02]  /*93a0*/  LOP3.LUT R58, R58, R2, RZ, 0x3c, !PT ;  /* 0x000000023a3a7212 */ /* 0x000fe400078e3cff */
[----:B------:R-:W-:Y:S01]  /*93b0*/  LOP3.LUT R59, R59, R0, RZ, 0x3c, !PT ;  /* 0x000000003b3b7212 */ /* 0x000fe200078e3cff */
[----:B------:R-:W-:Y:S01]  /*93c0*/  UIADD3 UR28, UPT, UPT, UR37, UR4, URZ ;  /* 0x00000004251c7290 */ /* 0x000fe2000fffe0ff */
[----:B------:R-:W-:Y:S02]  /*93d0*/  SEL R56, R56, RZ, P0 ;  /* 0x000000ff38387207 */ /* 0x000fe40000000000 */
[----:B------:R-:W-:Y:S01]  /*93e0*/  SEL R22, R22, RZ, P1 ;  /* 0x000000ff16167207 */ /* 0x000fe20000800000 */
[----:B------:R-:W-:Y:S08]  /*93f0*/  BRA.U UP0, `(.L_x_154) ;  /* 0xffffffcd00787547 */ /* 0x000ff0000b83ffff */
[----:B------:R-:W2:Y:S01]  /*9400*/  LDCU.64 UR4, c[0x0][0x888] ;  /* 0x00011100ff0477ac */ /* 0x000ea20008000a00 */
[----:B------:R-:W3:Y:S01]  /*9410*/  LDCU.64 UR6, c[0x0][0x890] ;  /* 0x00011200ff0677ac */ /* 0x000ee20008000a00 */
[----:B--2---:R-:W-:Y:S02]  /*9420*/  ISETP.NE.U32.AND P2, PT, RZ, UR4, PT ;  /* 0x00000004ff007c0c */ /* 0x004fe4000bf45070 */
[----:B---3--:R-:W-:Y:S02]  /*9430*/  ISETP.NE.U32.AND P1, PT, RZ, UR6, PT ;  /* 0x00000006ff007c0c */ /* 0x008fe4000bf25070 */
[----:B------:R-:W-:Y:S02]  /*9440*/  ISETP.NE.AND.EX P2, PT, RZ, UR5, PT, P2 ;  /* 0x00000005ff007c0c */ /* 0x000fe4000bf45320 */
[----:B------:R-:W-:-:S13]  /*9450*/  ISETP.NE.AND.EX P0, PT, RZ, UR7, PT, P1 ;  /* 0x00000007ff007c0c */ /* 0x000fda000bf05310 */
[----:B------:R-:W-:Y:S05]  /*9460*/  @P2 BRA P0, `(.L_x_155) ;  /* 0x00000000003c2947 */ /* 0x000fea0000000000 */
[----:B------:R-:W-:-:S13]  /*9470*/  ISETP.NE.AND.EX P1, PT, RZ, UR7, PT, P1 ;  /* 0x00000007ff007c0c */ /* 0x000fda000bf25310 */
[----:B------:R-:W-:Y:S05]  /*9480*/  @P1 BRA `(.L_x_156) ;  /* 0x00000000000c1947 */ /* 0x000fea0003800000 */
[----:B------:R-:W-:-:S13]  /*9490*/  FSETP.NEU.AND P0, PT, R27, RZ, PT ;  /* 0x000000ff1b00720b */ /* 0x000fda0003f0d000 */
[----:B------:R-:W-:Y:S05]  /*94a0*/  @!P0 EXIT ;  /* 0x000000000000894d */ /* 0x000fea0003800000 */
[----:B------:R-:W-:Y:S05]  /*94b0*/  BRA `(.L_x_155) ;  /* 0x0000000000287947 */ /* 0x000fea0003800000 */
.L_x_156:
[----:B------:R-:W-:Y:S01]  /*94c0*/  ISETP.NE.AND P0, PT, R55, RZ, PT ;  /* 0x000000ff3700720c */ /* 0x000fe20003f05270 */
[----:B------:R-:W-:-:S12]  /*94d0*/  BSSY.RECONVERGENT B0, `(.L_x_155) ;  /* 0x0000008000007945 */ /* 0x000fd80003800200 */
[----:B------:R-:W-:Y:S05]  /*94e0*/  @P0 BRA `(.L_x_157) ;  /* 0x0000000000100947 */ /* 0x000fea0003800000 */
[----:B------:R-:W-:-:S04]  /*94f0*/  ISETP.NE.U32.AND P0, PT, RZ, UR4, PT ;  /* 0x00000004ff007c0c */ /* 0x000fc8000bf05070 */
[----:B------:R-:W-:-:S13]  /*9500*/  ISETP.NE.AND.EX P0, PT, RZ, UR5, PT, P0 ;  /* 0x00000005ff007c0c */ /* 0x000fda000bf05300 */
[----:B------:R-:W-:Y:S05]  /*9510*/  @!P0 EXIT ;  /* 0x000000000000894d */ /* 0x000fea0003800000 */
[----:B------:R-:W-:Y:S05]  /*9520*/  BRA `(.L_x_158) ;  /* 0x0000000000087947 */ /* 0x000fea0003800000 */
.L_x_157:
[----:B------:R-:W-:-:S13]  /*9530*/  FSETP.NEU.AND P0, PT, R27, RZ, PT ;  /* 0x000000ff1b00720b */ /* 0x000fda0003f0d000 */
[----:B------:R-:W-:Y:S05]  /*9540*/  @!P0 EXIT ;  /* 0x000000000000894d */ /* 0x000fea0003800000 */
.L_x_158:
[----:B------:R-:W-:Y:S05]  /*9550*/  BSYNC.RECONVERGENT B0 ;  /* 0x0000000000007941 */ /* 0x000fea0003800200 */
.L_x_155:
[----:B------:R-:W-:Y:S01]  /*9560*/  ULEA UR6, UR46, UR43, 0x3 ;  /* 0x0000002b2e067291 */ /* 0x000fe2000f8e18ff */
[----:B------:R-:W-:-:S04]  /*9570*/  DEPBAR.LE SB0, 0x0 ;  /* 0x000080000000791a */ /* 0x000fc80000000000 */
[----:B------:R-:W-:-:S04]  /*9580*/  UIADD3 UR6, UPT, UPT, UR6, 0xf0, URZ ;  /* 0x000000f006067890 */ /* 0x000fc8000fffe0ff */
[----:B------:R-:W-:-:S09]  /*9590*/  UPRMT UR6, UR47, 0x654, UR6 ;  /* 0x000006542f067896 */ /* 0x000fd20008000006 */
[----:B------:R-:W-:Y:S01]  /*95a0*/  SYNCS.ARRIVE.TRANS64.RED.A1T0 RZ, [UR6], RZ ;  /* 0x000000ffffff79a7 */ /* 0x000fe20008100406 */
[----:B------:R-:W-:Y:S05]  /*95b0*/  EXIT ;  /* 0x000000000000794d */ /* 0x000fea0003800000 */
.L_x_25:
[----:B---3--:R3:W4:Y:S02]  /*95c0*/  SYNCS.PHASECHK.TRANS64.TRYWAIT P0, [R0+URZ+0x190], R2 ;  /* 0x00019002000075a7 */ /* 0x00872400080011ff */
[----:B----4-:R-:W-:Y:S05]  /*95d0*/  @!P0 NANOSLEEP.SYNCS 0x989680 ;  /* 0x009896800000895d */ /* 0x010fea0003900000 */
[----:B------:R-:W4:Y:S02]  /*95e0*/  @!P0 SYNCS.PHASECHK.TRANS64 P0, [R0+URZ+0x190], R2 ;  /* 0x00019002000085a7 */ /* 0x000f2400080010ff */
[----:B----4-:R-:W-:Y:S05]  /*95f0*/  @!P0 BRA `(.L_x_25) ;  /* 0xfffffffc00f08947 */ /* 0x010fea000383ffff */
[----:B------:R-:W-:Y:S05]  /*9600*/  BRA `(.L_x_159) ;  /* 0xffffff8400b87947 */ /* 0x000fea000383ffff */
.L_x_28:
[----:B--2---:R-:W-:-:S07]  /*9610*/  MOV R0, UR33 ;  /* 0x0000002100007c02 */ /* 0x004fce0008000f00 */
.L_x_160:
[----:B--2---:R2:W3:Y:S02]  /*9620*/  SYNCS.PHASECHK.TRANS64.TRYWAIT P0, [R0+URZ+0x68], R3 ;  /* 0x00006803000075a7 */ /* 0x0044e400080011ff */
[----:B---3--:R-:W-:Y:S05]  /*9630*/  @!P0 NANOSLEEP.SYNCS 0x989680 ;  /* 0x009896800000895d */ /* 0x008fea0003900000 */
[----:B------:R-:W3:Y:S02]  /*9640*/  @!P0 SYNCS.PHASECHK.TRANS64 P0, [R0+URZ+0x68], R3 ;  /* 0x00006803000085a7 */ /* 0x000ee400080010ff */
[----:B---3--:R-:W-:Y:S05]  /*9650*/  @!P0 BRA `(.L_x_160) ;  /* 0xfffffffc00f08947 */ /* 0x008fea000383ffff */
[----:B------:R-:W-:Y:S05]  /*9660*/  BRA `(.L_x_27) ;  /* 0xffffff8800107947 */ /* 0x000fea000383ffff */
.L_x_35:
[----:B-1----:R-:W-:-:S07]  /*9670*/  MOV R0, UR17 ;  /* 0x0000001100007c02 */ /* 0x002fce0008000f00 */
.L_x_161:
[----:B-1----:R1:W2:Y:S02]  /*9680*/  SYNCS.PHASECHK.TRANS64.TRYWAIT P0, [R0+URZ+0x68], R3 ;  /* 0x00006803000075a7 */ /* 0x0022a400080011ff */
[----:B--2---:R-:W-:Y:S05]  /*9690*/  @!P0 NANOSLEEP.SYNCS 0x989680 ;  /* 0x009896800000895d */ /* 0x004fea0003900000 */
[----:B------:R-:W2:Y:S02]  /*96a0*/  @!P0 SYNCS.PHASECHK.TRANS64 P0, [R0+URZ+0x68], R3 ;  /* 0x00006803000085a7 */ /* 0x000ea400080010ff */
[----:B--2---:R-:W-:Y:S05]  /*96b0*/  @!P0 BRA `(.L_x_161) ;  /* 0xfffffffc00f08947 */ /* 0x004fea000383ffff */
[----:B------:R-:W-:Y:S05]  /*96c0*/  BRA `(.L_x_34) ;  /* 0xffffff8800e07947 */ /* 0x000fea000383ffff */
.L_x_40:
[----:B-1----:R1:W2:Y:S02]  /*96d0*/  SYNCS.PHASECHK.TRANS64.TRYWAIT P0, [R3+URZ+0x120], R0 ;  /* 0x00012000030075a7 */ /* 0x0022a400080011ff */
[----:B--2---:R-:W-:Y:S05]  /*96e0*/  @!P0 NANOSLEEP.SYNCS 0x989680 ;  /* 0x009896800000895d */ /* 0x004fea0003900000 */
[----:B------:R-:W2:Y:S02]  /*96f0*/  @!P0 SYNCS.PHASECHK.TRANS64 P0, [R3+URZ+0x120], R0 ;  /* 0x00012000030085a7 */ /* 0x000ea400080010ff */
[----:B--2---:R-:W-:Y:S05]  /*9700*/  @!P0 BRA `(.L_x_40) ;  /* 0xfffffffc00f08947 */ /* 0x004fea000383ffff */
[----:B------:R-:W-:Y:S05]  /*9710*/  BRA `(.L_x_162) ;  /* 0xffffff8c00987947 */ /* 0x000fea000383ffff */
.L_x_44:
[----:B------:R-:W-:-:S07]  /*9720*/  MOV R0, UR4 ;  /* 0x0000000400007c02 */ /* 0x000fce0008000f00 */
.L_x_163:
[----:B-1----:R1:W2:Y:S02]  /*9730*/  SYNCS.PHASECHK.TRANS64.TRYWAIT P0, [R0+URZ], R2 ;  /* 0x00000002000075a7 */ /* 0x0022a400080011ff */
[----:B--2---:R-:W-:Y:S05]  /*9740*/  @!P0 NANOSLEEP.SYNCS 0x989680 ;  /* 0x009896800000895d */ /* 0x004fea0003900000 */
[----:B------:R-:W2:Y:S02]  /*9750*/  @!P0 SYNCS.PHASECHK.TRANS64 P0, [R0+URZ], R2 ;  /* 0x00000002000085a7 */ /* 0x000ea400080010ff */
[----:B--2---:R-:W-:Y:S05]  /*9760*/  @!P0 BRA `(.L_x_163) ;  /* 0xfffffffc00f08947 */ /* 0x004fea000383ffff */
[----:B------:R-:W-:Y:S05]  /*9770*/  BRA `(.L_x_164) ;  /* 0xffffff9400407947 */ /* 0x000fea000383ffff */
.L_x_45:
[----:B------:R-:W-:-:S07]  /*9780*/  MOV R0, UR5 ;  /* 0x0000000500007c02 */ /* 0x000fce0008000f00 */
.L_x_165:
[----:B-1----:R1:W2:Y:S02]  /*9790*/  SYNCS.PHASECHK.TRANS64.TRYWAIT P0, [R0+URZ], R3 ;  /* 0x00000003000075a7 */ /* 0x0022a400080011ff */
[----:B--2---:R-:W-:Y:S05]  /*97a0*/  @!P0 NANOSLEEP.SYNCS 0x989680 ;  /* 0x009896800000895d */ /* 0x004fea0003900000 */
[----:B------:R-:W2:Y:S02]  /*97b0*/  @!P0 SYNCS.PHASECHK.TRANS64 P0, [R0+URZ], R3 ;  /* 0x00000003000085a7 */ /* 0x000ea400080010ff */
[----:B--2---:R-:W-:Y:S05]  /*97c0*/  @!P0 BRA `(.L_x_165) ;  /* 0xfffffffc00f08947 */ /* 0x004fea000383ffff */
[----:B------:R-:W-:Y:S05]  /*97d0*/  BRA `(.L_x_166) ;  /* 0xffffff94004c7947 */ /* 0x000fea000383ffff */
.L_x_46:
[----:B------:R-:W-:-:S07]  /*97e0*/  MOV R0, UR5 ;  /* 0x0000000500007c02 */ /* 0x000fce0008000f00 */
.L_x_167:
[----:B-1----:R1:W2:Y:S02]  /*97f0*/  SYNCS.PHASECHK.TRANS64.TRYWAIT P0, [R0+URZ], R3 ;  /* 0x00000003000075a7 */ /* 0x0022a400080011ff */
[----:B--2---:R-:W-:Y:S05]  /*9800*/  @!P0 NANOSLEEP.SYNCS 0x989680 ;  /* 0x009896800000895d */ /* 0x004fea0003900000 */
[----:B------:R-:W2:Y:S02]  /*9810*/  @!P0 SYNCS.PHASECHK.TRANS64 P0, [R0+URZ], R3 ;  /* 0x00000003000085a7 */ /* 0x000ea400080010ff */
[----:B--2---:R-:W-:Y:S05]  /*9820*/  @!P0 BRA `(.L_x_167) ;  /* 0xfffffffc00f08947 */ /* 0x004fea000383ffff */
[----:B------:R-:W-:Y:S05]  /*9830*/  BRA `(.L_x_168) ;  /* 0xffffff9400587947 */ /* 0x000fea000383ffff */
.L_x_47:
[----:B------:R-:W-:-:S07]  /*9840*/  MOV R0, UR5 ;  /* 0x0000000500007c02 */ /* 0x000fce0008000f00 */
.L_x_169:
[----:B-1----:R1:W2:Y:S02]  /*9850*/  SYNCS.PHASECHK.TRANS64.TRYWAIT P0, [R0+URZ], R3 ;  /* 0x00000003000075a7 */ /* 0x0022a400080011ff */
[----:B--2---:R-:W-:Y:S05]  /*9860*/  @!P0 NANOSLEEP.SYNCS 0x989680 ;  /* 0x009896800000895d */ /* 0x004fea0003900000 */
[----:B------:R-:W2:Y:S02]  /*9870*/  @!P0 SYNCS.PHASECHK.TRANS64 P0, [R0+URZ], R3 ;  /* 0x00000003000085a7 */ /* 0x000ea400080010ff */
[----:B--2---:R-:W-:Y:S05]  /*9880*/  @!P0 BRA `(.L_x_169) ;  /* 0xfffffffc00f08947 */ /* 0x004fea000383ffff */
[----:B------:R-:W-:Y:S05]  /*9890*/  BRA `(.L_x_170) ;  /* 0xffffff9400647947 */ /* 0x000fea000383ffff */
.L_x_48:
[----:B------:R-:W-:-:S07]  /*98a0*/  MOV R0, UR5 ;  /* 0x0000000500007c02 */ /* 0x000fce0008000f00 */
.L_x_171:
[----:B-1----:R1:W2:Y:S02]  /*98b0*/  SYNCS.PHASECHK.TRANS64.TRYWAIT P0, [R0+URZ], R3 ;  /* 0x00000003000075a7 */ /* 0x0022a400080011ff */
[----:B--2---:R-:W-:Y:S05]  /*98c0*/  @!P0 NANOSLEEP.SYNCS 0x989680 ;  /* 0x009896800000895d */ /* 0x004fea0003900000 */
[----:B------:R-:W2:Y:S02]  /*98d0*/  @!P0 SYNCS.PHASECHK.TRANS64 P0, [R0+URZ], R3 ;  /* 0x00000003000085a7 */ /* 0x000ea400080010ff */
[----:B--2---:R-:W-:Y:S05]  /*98e0*/  @!P0 BRA `(.L_x_171) ;  /* 0xfffffffc00f08947 */ /* 0x004fea000383ffff */
[----:B------:R-:W-:Y:S05]  /*98f0*/  BRA `(.L_x_172) ;  /* 0xffffff9400707947 */ /* 0x000fea000383ffff */
.L_x_49:
[----:B------:R-:W-:-:S07]  /*9900*/  MOV R0, UR5 ;  /* 0x0000000500007c02 */ /* 0x000fce0008000f00 */
.L_x_173:
[----:B-1----:R1:W2:Y:S02]  /*9910*/  SYNCS.PHASECHK.TRANS64.TRYWAIT P0, [R0+URZ], R3 ;  /* 0x00000003000075a7 */ /* 0x0022a400080011ff */
[----:B--2---:R-:W-:Y:S05]  /*9920*/  @!P0 NANOSLEEP.SYNCS 0x989680 ;  /* 0x009896800000895d */ /* 0x004fea0003900000 */
[----:B------:R-:W2:Y:S02]  /*9930*/  @!P0 SYNCS.PHASECHK.TRANS64 P0, [R0+URZ], R3 ;  /* 0x00000003000085a7 */ /* 0x000ea400080010ff */
[----:B--2---:R-:W-:Y:S05]  /*9940*/  @!P0 BRA `(.L_x_173) ;  /* 0xfffffffc00f08947 */ /* 0x004fea000383ffff */
[----:B------:R-:W-:Y:S05]  /*9950*/  BRA `(.L_x_174) ;  /* 0xffffff94007c7947 */ /* 0x000fea000383ffff */
.L_x_50:
[----:B------:R-:W-:-:S07]  /*9960*/  MOV R0, UR5 ;  /* 0x0000000500007c02 */ /* 0x000fce0008000f00 */
.L_x_175:
[----:B-1----:R1:W2:Y:S02]  /*9970*/  SYNCS.PHASECHK.TRANS64.TRYWAIT P0, [R0+URZ], R3 ;  /* 0x00000003000075a7 */ /* 0x0022a400080011ff */
[----:B--2---:R-:W-:Y:S05]  /*9980*/  @!P0 NANOSLEEP.SYNCS 0x989680 ;  /* 0x009896800000895d */ /* 0x004fea0003900000 */
[----:B------:R-:W2:Y:S02]  /*9990*/  @!P0 SYNCS.PHASECHK.TRANS64 P0, [R0+URZ], R3 ;  /* 0x00000003000085a7 */ /* 0x000ea400080010ff */
[----:B--2---:R-:W-:Y:S05]  /*99a0*/  @!P0 BRA `(.L_x_175) ;  /* 0xfffffffc00f08947 */ /* 0x004fea000383ffff */
[----:B------:R-:W-:Y:S05]  /*99b0*/  BRA `(.L_x_176) ;  /* 0xffffff9400887947 */ /* 0x000fea000383ffff */
.L_x_51:
[----:B------:R-:W-:-:S07]  /*99c0*/  MOV R0, UR5 ;  /* 0x0000000500007c02 */ /* 0x000fce0008000f00 */
.L_x_177:
[----:B-1----:R1:W2:Y:S02]  /*99d0*/  SYNCS.PHASECHK.TRANS64.TRYWAIT P0, [R0+URZ], R3 ;  /* 0x00000003000075a7 */ /* 0x0022a400080011ff */
[----:B--2---:R-:W-:Y:S05]  /*99e0*/  @!P0 NANOSLEEP.SYNCS 0x989680 ;  /* 0x009896800000895d */ /* 0x004fea0003900000 */
[----:B------:R-:W2:Y:S02]  /*99f0*/  @!P0 SYNCS.PHASECHK.TRANS64 P0, [R0+URZ], R3 ;  /* 0x00000003000085a7 */ /* 0x000ea400080010ff */
[----:B--2---:R-:W-:Y:S05]  /*9a00*/  @!P0 BRA `(.L_x_177) ;  /* 0xfffffffc00f08947 */ /* 0x004fea000383ffff */
[----:B------:R-:W-:Y:S05]  /*9a10*/  BRA `(.L_x_178) ;  /* 0xffffff9400947947 */ /* 0x000fea000383ffff */
.L_x_52:
[----:B------:R-:W-:-:S07]  /*9a20*/  MOV R0, UR5 ;  /* 0x0000000500007c02 */ /* 0x000fce0008000f00 */
.L_x_179:
[----:B-1----:R1:W2:Y:S02]  /*9a30*/  SYNCS.PHASECHK.TRANS64.TRYWAIT P0, [R0+URZ], R3 ;  /* 0x00000003000075a7 */ /* 0x0022a400080011ff */
[----:B--2---:R-:W-:Y:S05]  /*9a40*/  @!P0 NANOSLEEP.SYNCS 0x989680 ;  /* 0x009896800000895d */ /* 0x004fea0003900000 */
[----:B------:R-:W2:Y:S02]  /*9a50*/  @!P0 SYNCS.PHASECHK.TRANS64 P0, [R0+URZ], R3 ;  /* 0x00000003000085a7 */ /* 0x000ea400080010ff */
[----:B--2---:R-:W-:Y:S05]  /*9a60*/  @!P0 BRA `(.L_x_179) ;  /* 0xfffffffc00f08947 */ /* 0x004fea000383ffff */
[----:B------:R-:W-:Y:S05]  /*9a70*/  BRA `(.L_x_180) ;  /* 0xffffff9400a07947 */ /* 0x000fea000383ffff */
.L_x_53:
[----:B------:R-:W-:-:S07]  /*9a80*/  MOV R0, UR5 ;  /* 0x0000000500007c02 */ /* 0x000fce0008000f00 */
.L_x_181:
[----:B-1----:R1:W2:Y:S02]  /*9a90*/  SYNCS.PHASECHK.TRANS64.TRYWAIT P0, [R0+URZ], R3 ;  /* 0x00000003000075a7 */ /* 0x0022a400080011ff */
[----:B--2---:R-:W-:Y:S05]  /*9aa0*/  @!P0 NANOSLEEP.SYNCS 0x989680 ;  /* 0x009896800000895d */ /* 0x004fea0003900000 */
[----:B------:R-:W2:Y:S02]  /*9ab0*/  @!P0 SYNCS.PHASECHK.TRANS64 P0, [R0+URZ], R3 ;  /* 0x00000003000085a7 */ /* 0x000ea400080010ff */
[----:B--2---:R-:W-:Y:S05]  /*9ac0*/  @!P0 BRA `(.L_x_181) ;  /* 0xfffffffc00f08947 */ /* 0x004fea000383ffff */
[----:B------:R-:W-:Y:S05]  /*9ad0*/  BRA `(.L_x_182) ;  /* 0xffffff9400ac7947 */ /* 0x000fea000383ffff */
.L_x_54:
[----:B------:R-:W-:-:S07]  /*9ae0*/  MOV R0, UR5 ;  /* 0x0000000500007c02 */ /* 0x000fce0008000f00 */
.L_x_183:
[----:B-1----:R1:W2:Y:S02]  /*9af0*/  SYNCS.PHASECHK.TRANS64.TRYWAIT P0, [R0+URZ], R3 ;  /* 0x00000003000075a7 */ /* 0x0022a400080011ff */
[----:B--2---:R-:W-:Y:S05]  /*9b00*/  @!P0 NANOSLEEP.SYNCS 0x989680 ;  /* 0x009896800000895d */ /* 0x004fea0003900000 */
[----:B------:R-:W2:Y:S02]  /*9b10*/  @!P0 SYNCS.PHASECHK.TRANS64 P0, [R0+URZ], R3 ;  /* 0x00000003000085a7 */ /* 0x000ea400080010ff */
[----:B--2---:R-:W-:Y:S05]  /*9b20*/  @!P0 BRA `(.L_x_183) ;  /* 0xfffffffc00f08947 */ /* 0x004fea000383ffff */
[----:B------:R-:W-:Y:S05]  /*9b30*/  BRA `(.L_x_184) ;  /* 0xffffff9400b87947 */ /* 0x000fea000383ffff */
.L_x_55:
[----:B------:R-:W-:-:S07]  /*9b40*/  MOV R0, UR5 ;  /* 0x0000000500007c02 */ /* 0x000fce0008000f00 */
.L_x_185:
[----:B-1----:R1:W2:Y:S02]  /*9b50*/  SYNCS.PHASECHK.TRANS64.TRYWAIT P0, [R0+URZ], R3 ;  /* 0x00000003000075a7 */ /* 0x0022a400080011ff */
[----:B--2---:R-:W-:Y:S05]  /*9b60*/  @!P0 NANOSLEEP.SYNCS 0x989680 ;  /* 0x009896800000895d */ /* 0x004fea0003900000 */
[----:B------:R-:W2:Y:S02]  /*9b70*/  @!P0 SYNCS.PHASECHK.TRANS64 P0, [R0+URZ], R3 ;  /* 0x00000003000085a7 */ /* 0x000ea400080010ff */
[----:B--2---:R-:W-:Y:S05]  /*9b80*/  @!P0 BRA `(.L_x_185) ;  /* 0xfffffffc00f08947 */ /* 0x004fea000383ffff */
[----:B------:R-:W-:Y:S05]  /*9b90*/  BRA `(.L_x_186) ;  /* 0xffffff9400c47947 */ /* 0x000fea000383ffff */
.L_x_58:
[----:B--2---:R2:W3:Y:S02]  /*9ba0*/  SYNCS.PHASECHK.TRANS64.TRYWAIT P0, [R2+URZ+0x180], R4 ;  /* 0x00018004020075a7 */ /* 0x0044e400080011ff */
[----:B---3--:R-:W-:Y:S05]  /*9bb0*/  @!P0 NANOSLEEP.SYNCS 0x989680 ;  /* 0x009896800000895d */ /* 0x008fea0003900000 */
[----:B------:R-:W3:Y:S02]  /*9bc0*/  @!P0 SYNCS.PHASECHK.TRANS64 P0, [R2+URZ+0x180], R4 ;  /* 0x00018004020085a7 */ /* 0x000ee400080010ff */
[----:B---3--:R-:W-:Y:S05]  /*9bd0*/  @!P0 BRA `(.L_x_58) ;  /* 0xfffffffc00f08947 */ /* 0x008fea000383ffff */
[----:B------:R-:W-:Y:S05]  /*9be0*/  BRA `(.L_x_187) ;  /* 0xffffff9800207947 */ /* 0x000fea000383ffff */
.L_x_59:
[----:B------:R-:W-:-:S07]  /*9bf0*/  MOV R2, UR4 ;  /* 0x0000000400027c02 */ /* 0x000fce0008000f00 */
.L_x_188:
[----:B--2---:R2:W3:Y:S02]  /*9c00*/  SYNCS.PHASECHK.TRANS64.TRYWAIT P0, [R2+URZ+0x130], R5 ;  /* 0x00013005020075a7 */ /* 0x0044e400080011ff */
[----:B---3--:R-:W-:Y:S05]  /*9c10*/  @!P0 NANOSLEEP.SYNCS 0x989680 ;  /* 0x009896800000895d */ /* 0x008fea0003900000 */
[----:B------:R-:W3:Y:S02]  /*9c20*/  @!P0 SYNCS.PHASECHK.TRANS64 P0, [R2+URZ+0x130], R5 ;  /* 0x00013005020085a7 */ /* 0x000ee400080010ff */
[----:B---3--:R-:W-:Y:S05]  /*9c30*/  @!P0 BRA `(.L_x_188) ;  /* 0xfffffffc00f08947 */ /* 0x008fea000383ffff */
[----:B------:R-:W-:Y:S05]  /*9c40*/  BRA `(.L_x_189) ;  /* 0xffffff9800307947 */ /* 0x000fea000383ffff */
.L_x_60:
[----:B--2---:R2:W3:Y:S02]  /*9c50*/  SYNCS.PHASECHK.TRANS64.TRYWAIT P1, [R2+URZ+0x120], R4 ;  /* 0x00012004020075a7 */ /* 0x0044e400080211ff */
[----:B---3--:R-:W-:Y:S05]  /*9c60*/  @!P1 NANOSLEEP.SYNCS 0x989680 ;  /* 0x009896800000995d */ /* 0x008fea0003900000 */
[----:B------:R-:W3:Y:S02]  /*9c70*/  @!P1 SYNCS.PHASECHK.TRANS64 P1, [R2+URZ+0x120], R4 ;  /* 0x00012004020095a7 */ /* 0x000ee400080210ff */
[----:B---3--:R-:W-:Y:S05]  /*9c80*/  @!P1 BRA `(.L_x_60) ;  /* 0xfffffffc00f09947 */ /* 0x008fea000383ffff */
[----:B------:R-:W-:Y:S05]  /*9c90*/  BRA `(.L_x_190) ;  /* 0xffffff9800607947 */ /* 0x000fea000383ffff */
.L_x_63:
[----:B------:R-:W-:-:S07]  /*9ca0*/  MOV R0, UR4 ;  /* 0x0000000400007c02 */ /* 0x000fce0008000f00 */
.L_x_191:
[----:B--2---:R2:W3:Y:S02]  /*9cb0*/  SYNCS.PHASECHK.TRANS64.TRYWAIT P0, [R0+URZ+0x130], R2 ;  /* 0x00013002000075a7 */ /* 0x0044e400080011ff */
[----:B---3--:R-:W-:Y:S05]  /*9cc0*/  @!P0 NANOSLEEP.SYNCS 0x989680 ;  /* 0x009896800000895d */ /* 0x008fea0003900000 */
[----:B------:R-:W3:Y:S02]  /*9cd0*/  @!P0 SYNCS.PHASECHK.TRANS64 P0, [R0+URZ+0x130], R2 ;  /* 0x00013002000085a7 */ /* 0x000ee400080010ff */
[----:B---3--:R-:W-:Y:S05]  /*9ce0*/  @!P0 BRA `(.L_x_191) ;  /* 0xfffffffc00f08947 */ /* 0x008fea000383ffff */
[----:B------:R-:W-:Y:S05]  /*9cf0*/  BRA `(.L_x_62) ;  /* 0xffffff9800b47947 */ /* 0x000fea000383ffff */
.L_x_72:
[----:B--2---:R-:W-:-:S04]  /*9d00*/  MOV R5, UR5 ;  /* 0x0000000500057c02 */ /* 0x004fc80008000f00 */
[----:B------:R2:W3:Y:S03]  /*9d10*/  SYNCS.PHASECHK.TRANS64.TRYWAIT P0, [R5+URZ+0x8], R6 ;  /* 0x00000806050075a7 */ /* 0x0004e600080011ff */
[----:B---3--:R-:W-:Y:S05]  /*9d20*/  @!P0 NANOSLEEP.SYNCS 0x989680 ;  /* 0x009896800000895d */ /* 0x008fea0003900000 */
[----:B------:R-:W3:Y:S02]  /*9d30*/  @!P0 SYNCS.PHASECHK.TRANS64 P0, [R5+URZ+0x8], R6 ;  /* 0x00000806050085a7 */ /* 0x000ee400080010ff */
[----:B---3--:R-:W-:Y:S05]  /*9d40*/  @!P0 BRA `(.L_x_72) ;  /* 0xfffffffc00ec8947 */ /* 0x008fea000383ffff */
[----:B------:R-:W-:Y:S05]  /*9d50*/  BRA `(.L_x_71) ;  /* 0xffffff9c00687947 */ /* 0x000fea000383ffff */
.L_x_74:
[----:B------:R-:W-:Y:S01]  /*9d60*/  BSSY B0, `(.L_x_192) ;  /* 0x0000006000007945 */ /* 0x000fe20003800000 */
[----:B------:R-:W-:-:S07]  /*9d70*/  MOV R15, 0xffffffff ;  /* 0xffffffff000f7802 */ /* 0x000fce0000000f00 */
[----:B-12--5:R-:W-:Y:S05]  /*9d80*/  WARPSYNC.COLLECTIVE R15, `(.L_x_193) ;  /* 0x000000000f0c7348 */ /* 0x026fea0003c00000 */
[----:B------:R-:W-:Y:S02]  /*9d90*/  ELECT P6, UR79, PT ;  /* 0x00000000004f782f */ /* 0x000fe400038c0000 */
[----:B------:R-:W-:Y:S01]  /*9da0*/  MOV R14, UR79 ;  /* 0x0000004f000e7c02 */ /* 0x000fe20008000f00 */
[----:B-12--5:R-:W-:Y:S10]  /*9db0*/  ENDCOLLECTIVE ;  /* 0x000000000000791b */ /* 0x026ff40003800000 */
.L_x_193:
[----:B------:R-:W-:Y:S05]  /*9dc0*/  BSYNC B0 ;  /* 0x0000000000007941 */ /* 0x000fea0003800000 */
.L_x_192:
[----:B------:R-:W-:Y:S05]  /*9dd0*/  BRA `(.L_x_194) ;  /* 0xffffff9c00987947 */ /* 0x000fea000383ffff */
.L_x_76:
[----:B--2---:R-:W-:-:S04]  /*9de0*/  MOV R0, UR5 ;  /* 0x0000000500007c02 */ /* 0x004fc80008000f00 */
[----:B------:R2:W3:Y:S03]  /*9df0*/  SYNCS.PHASECHK.TRANS64.TRYWAIT P0, [R0+URZ+0x8], R4 ;  /* 0x00000804000075a7 */ /* 0x0004e600080011ff */
[----:B---3--:R-:W-:Y:S05]  /*9e00*/  @!P0 NANOSLEEP.SYNCS 0x989680 ;  /* 0x009896800000895d */ /* 0x008fea0003900000 */
[----:B------:R-:W3:Y:S02]  /*9e10*/  @!P0 SYNCS.PHASECHK.TRANS64 P0, [R0+URZ+0x8], R4 ;  /* 0x00000804000085a7 */ /* 0x000ee400080010ff */
[----:B---3--:R-:W-:Y:S05]  /*9e20*/  @!P0 BRA `(.L_x_76) ;  /* 0xfffffffc00ec8947 */ /* 0x008fea000383ffff */
[----:B------:R-:W-:Y:S05]  /*9e30*/  BRA `(.L_x_75) ;  /* 0xffffff9c009c7947 */ /* 0x000fea000383ffff */
.L_x_77:
[----:B-1----:R1:W2:Y:S02]  /*9e40*/  SYNCS.PHASECHK.TRANS64.TRYWAIT P0, [R0+URZ+0x120], R4 ;  /* 0x00012004000075a7 */ /* 0x0022a400080011ff */
[----:B--2---:R-:W-:Y:S05]  /*9e50*/  @!P0 NANOSLEEP.SYNCS 0x989680 ;  /* 0x009896800000895d */ /* 0x004fea0003900000 */
[----:B------:R-:W2:Y:S02]  /*9e60*/  @!P0 SYNCS.PHASECHK.TRANS64 P0, [R0+URZ+0x120], R4 ;  /* 0x00012004000085a7 */ /* 0x000ea400080010ff */
[----:B--2---:R-:W-:Y:S05]  /*9e70*/  @!P0 BRA `(.L_x_77) ;  /* 0xfffffffc00f08947 */ /* 0x004fea000383ffff */
[----:B------:R-:W-:Y:S05]  /*9e80*/  BRA `(.L_x_195) ;  /* 0xffffffa000887947 */ /* 0x000fea000383ffff */
.L_x_79:
[----:B------:R-:W-:-:S07]  /*9e90*/  MOV R0, UR31 ;  /* 0x0000001f00007c02 */ /* 0x000fce0008000f00 */
.L_x_196:
[----:B-1----:R1:W2:Y:S02]  /*9ea0*/  SYNCS.PHASECHK.TRANS64.TRYWAIT P0, [R0+URZ+0x160], R4 ;  /* 0x00016004000075a7 */ /* 0x0022a400080011ff */
[----:B--2---:R-:W-:Y:S05]  /*9eb0*/  @!P0 NANOSLEEP.SYNCS 0x989680 ;  /* 0x009896800000895d */ /* 0x004fea0003900000 */
[----:B------:R-:W2:Y:S02]  /*9ec0*/  @!P0 SYNCS.PHASECHK.TRANS64 P0, [R0+URZ+0x160], R4 ;  /* 0x00016004000085a7 */ /* 0x000ea400080010ff */
[----:B--2---:R-:W-:Y:S05]  /*9ed0*/  @!P0 BRA `(.L_x_196) ;  /* 0xfffffffc00f08947 */ /* 0x004fea000383ffff */
[----:B------:R-:W-:Y:S05]  /*9ee0*/  BRA `(.L_x_197) ;  /* 0xffffffa000d47947 */ /* 0x000fea000383ffff */
.L_x_82:
[----:B------:R-:W-:Y:S07]  /*9ef0*/  MOV R0, UR5 ;  /* 0x0000000500007c02 */ /* 0x000fee0008000f00 */
.L_x_198:
[----:B-1----:R1:W2:Y:S02]  /*9f00*/  SYNCS.PHASECHK.TRANS64.TRYWAIT P0, [R0+URZ], R4 ;  /* 0x00000004000075a7 */ /* 0x0022a400080011ff */
[----:B--2---:R-:W-:Y:S05]  /*9f10*/  @!P0 NANOSLEEP.SYNCS 0x989680 ;  /* 0x009896800000895d */ /* 0x004fea0003900000 */
[----:B------:R-:W2:Y:S02]  /*9f20*/  @!P0 SYNCS.PHASECHK.TRANS64 P0, [R0+URZ], R4 ;  /* 0x00000004000085a7 */ /* 0x000ea400080010ff */
[----:B--2---:R-:W-:Y:S05]  /*9f30*/  @!P0 BRA `(.L_x_198) ;  /* 0xfffffffc00f08947 */ /* 0x004fea000383ffff */
[----:B------:R-:W-:Y:S05]  /*9f40*/  BRA `(.L_x_81) ;  /* 0xffffffa000e87947 */ /* 0x000fea000383ffff */
.L_x_86:
[----:B-1----:R-:W-:-:S07]  /*9f50*/  MOV R0, UR4 ;  /* 0x0000000400007c02 */ /* 0x002fce0008000f00 */
.L_x_199:
[----:B-1----:R1:W2:Y:S02]  /*9f60*/  SYNCS.PHASECHK.TRANS64.TRYWAIT P0, [R0+URZ], R2 ;  /* 0x00000002000075a7 */ /* 0x0022a400080011ff */
[----:B--2---:R-:W-:Y:S05]  /*9f70*/  @!P0 NANOSLEEP.SYNCS 0x989680 ;  /* 0x009896800000895d */ /* 0x004fea0003900000 */
[----:B------:R-:W2:Y:S02]  /*9f80*/  @!P0 SYNCS.PHASECHK.TRANS64 P0, [R0+URZ], R2 ;  /* 0x00000002000085a7 */ /* 0x000ea400080010ff */
[----:B--2---:R-:W-:Y:S05]  /*9f90*/  @!P0 BRA `(.L_x_199) ;  /* 0xfffffffc00f08947 */ /* 0x004fea000383ffff */
[----:B------:R-:W-:Y:S05]  /*9fa0*/  BRA `(.L_x_200) ;  /* 0xffffffa400dc7947 */ /* 0x000fea000383ffff */
.L_x_87:
[----:B------:R-:W-:-:S07]  /*9fb0*/  MOV R0, UR5 ;  /* 0x0000000500007c02 */ /* 0x000fce0008000f00 */
.L_x_201:
[----:B-1----:R1:W2:Y:S02]  /*9fc0*/  SYNCS.PHASECHK.TRANS64.TRYWAIT P0, [R0+URZ], R3 ;  /* 0x00000003000075a7 */ /* 0x0022a400080011ff */
[----:B--2---:R-:W-:Y:S05]  /*9fd0*/  @!P0 NANOSLEEP.SYNCS 0x989680 ;  /* 0x009896800000895d */ /* 0x004fea0003900000 */
[----:B------:R-:W2:Y:S02]  /*9fe0*/  @!P0 SYNCS.PHASECHK.TRANS64 P0, [R0+URZ], R3 ;  /* 0x00000003000085a7 */ /* 0x000ea400080010ff */
[----:B--2---:R-:W-:Y:S05]  /*9ff0*/  @!P0 BRA `(.L_x_201) ;  /* 0xfffffffc00f08947 */ /* 0x004fea000383ffff */
[----:B------:R-:W-:Y:S05]  /*a000*/  BRA `(.L_x_202) ;  /* 0xffffffa400e87947 */ /* 0x000fea000383ffff */
.L_x_88:
[----:B------:R-:W-:-:S07]  /*a010*/  MOV R0, UR5 ;  /* 0x0000000500007c02 */ /* 0x000fce0008000f00 */
.L_x_203:
[----:B-1----:R1:W2:Y:S02]  /*a020*/  SYNCS.PHASECHK.TRANS64.TRYWAIT P0, [R0+URZ], R3 ;  /* 0x00000003000075a7 */ /* 0x0022a400080011ff */
[----:B--2---:R-:W-:Y:S05]  /*a030*/  @!P0 NANOSLEEP.SYNCS 0x989680 ;  /* 0x009896800000895d */ /* 0x004fea0003900000 */
[----:B------:R-:W2:Y:S02]  /*a040*/  @!P0 SYNCS.PHASECHK.TRANS64 P0, [R0+URZ], R3 ;  /* 0x00000003000085a7 */ /* 0x000ea400080010ff */
[----:B--2---:R-:W-:Y:S05]  /*a050*/  @!P0 BRA `(.L_x_203) ;  /* 0xfffffffc00f08947 */ /* 0x004fea000383ffff */
[----:B------:R-:W-:Y:S05]  /*a060*/  BRA `(.L_x_204) ;  /* 0xffffffa400f47947 */ /* 0x000fea000383ffff */
.L_x_91:
[----:B------:R-:W-:-:S07]  /*a070*/  MOV R0, UR26 ;  /* 0x0000001a00007c02 */ /* 0x000fce0008000f00 */
.L_x_205:
[----:B-1----:R1:W2:Y:S02]  /*a080*/  SYNCS.PHASECHK.TRANS64.TRYWAIT P1, [R0+URZ+0x1a0], R2 ;  /* 0x0001a002000075a7 */ /* 0x0022a400080211ff */
[----:B--2---:R-:W-:Y:S05]  /*a090*/  @!P1 NANOSLEEP.SYNCS 0x989680 ;  /* 0x009896800000995d */ /* 0x004fea0003900000 */
[----:B------:R-:W2:Y:S02]  /*a0a0*/  @!P1 SYNCS.PHASECHK.TRANS64 P1, [R0+URZ+0x1a0], R2 ;  /* 0x0001a002000095a7 */ /* 0x000ea400080210ff */
[----:B--2---:R-:W-:Y:S05]  /*a0b0*/  @!P1 BRA `(.L_x_205) ;  /* 0xfffffffc00f09947 */ /* 0x004fea000383ffff */
[----:B------:R-:W-:Y:S05]  /*a0c0*/  BRA `(.L_x_206) ;  /* 0xffffffa800407947 */ /* 0x000fea000383ffff */
.L_x_96:
[----:B---3--:R3:W4:Y:S02]  /*a0d0*/  SYNCS.PHASECHK.TRANS64.TRYWAIT P0, [R12+URZ+0x120], R0 ;  /* 0x000120000c0075a7 */ /* 0x00872400080011ff */
[----:B----4-:R-:W-:Y:S05]  /*a0e0*/  @!P0 NANOSLEEP.SYNCS 0x989680 ;  /* 0x009896800000895d */ /* 0x010fea0003900000 */
[----:B------:R-:W4:Y:S02]  /*a0f0*/  @!P0 SYNCS.PHASECHK.TRANS64 P0, [R12+URZ+0x120], R0 ;  /* 0x000120000c0085a7 */ /* 0x000f2400080010ff */
[----:B----4-:R-:W-:Y:S05]  /*a100*/  @!P0 BRA `(.L_x_96) ;  /* 0xfffffffc00f08947 */ /* 0x010fea000383ffff */
[----:B------:R-:W-:Y:S05]  /*a110*/  BRA `(.L_x_207) ;  /* 0xffffffac00687947 */ /* 0x000fea000383ffff */
.L_x_99:
[----:B-1----:R-:W-:Y:S07]  /*a120*/  MOV R0, UR21 ;  /* 0x0000001500007c02 */ /* 0x002fee0008000f00 */
.L_x_208:
[----:B-1----:R1:W3:Y:S02]  /*a130*/  SYNCS.PHASECHK.TRANS64.TRYWAIT P2, [R0+URZ+0x118], R6 ;  /* 0x00011806000075a7 */ /* 0x0022e400080411ff */
[----:B---3--:R-:W-:Y:S05]  /*a140*/  @!P2 NANOSLEEP.SYNCS 0x989680 ;  /* 0x009896800000a95d */ /* 0x008fea0003900000 */
[----:B------:R-:W3:Y:S02]  /*a150*/  @!P2 SYNCS.PHASECHK.TRANS64 P2, [R0+URZ+0x118], R6 ;  /* 0x000118060000a5a7 */ /* 0x000ee400080410ff */
[----:B---3--:R-:W-:Y:S05]  /*a160*/  @!P2 BRA `(.L_x_208) ;  /* 0xfffffffc00f0a947 */ /* 0x008fea000383ffff */
[----:B------:R-:W-:Y:S05]  /*a170*/  BRA `(.L_x_98) ;  /* 0xffffffb000d07947 */ /* 0x000fea000383ffff */
.L_x_102:
[----:B------:R-:W-:Y:S07]  /*a180*/  MOV R0, UR21 ;  /* 0x0000001500007c02 */ /* 0x000fee0008000f00 */
.L_x_209:
[----:B-1----:R1:W3:Y:S02]  /*a190*/  SYNCS.PHASECHK.TRANS64.TRYWAIT P0, [R0+URZ+0xf0], R9 ;  /* 0x0000f009000075a7 */ /* 0x0022e400080011ff */
[----:B---3--:R-:W-:Y:S05]  /*a1a0*/  @!P0 NANOSLEEP.SYNCS 0x989680 ;  /* 0x009896800000895d */ /* 0x008fea0003900000 */
[----:B------:R-:W3:Y:S02]  /*a1b0*/  @!P0 SYNCS.PHASECHK.TRANS64 P0, [R0+URZ+0xf0], R9 ;  /* 0x0000f009000085a7 */ /* 0x000ee400080010ff */
[----:B---3--:R-:W-:Y:S05]  /*a1c0*/  @!P0 BRA `(.L_x_209) ;  /* 0xfffffffc00f08947 */ /* 0x008fea000383ffff */
[----:B------:R-:W-:Y:S05]  /*a1d0*/  BRA `(.L_x_210) ;  /* 0xffffffb4002c7947 */ /* 0x000fea000383ffff */
.L_x_103:
[----:B------:R-:W-:Y:S07]  /*a1e0*/  MOV R0, UR21 ;  /* 0x0000001500007c02 */ /* 0x000fee0008000f00 */
.L_x_211:
[----:B-1----:R1:W3:Y:S02]  /*a1f0*/  SYNCS.PHASECHK.TRANS64.TRYWAIT P0, [R0+URZ+0xf8], R9 ;  /* 0x0000f809000075a7 */ /* 0x0022e400080011ff */
[----:B---3--:R-:W-:Y:S05]  /*a200*/  @!P0 NANOSLEEP.SYNCS 0x989680 ;  /* 0x009896800000895d */ /* 0x008fea0003900000 */
[----:B------:R-:W3:Y:S02]  /*a210*/  @!P0 SYNCS.PHASECHK.TRANS64 P0, [R0+URZ+0xf8], R9 ;  /* 0x0000f809000085a7 */ /* 0x000ee400080010ff */
[----:B---3--:R-:W-:Y:S05]  /*a220*/  @!P0 BRA `(.L_x_211) ;  /* 0xfffffffc00f08947 */ /* 0x008fea000383ffff */
[----:B------:R-:W-:Y:S05]  /*a230*/  BRA `(.L_x_212) ;  /* 0xffffffb400887947 */ /* 0x000fea000383ffff */
.L_x_104:
[----:B------:R-:W-:Y:S07]  /*a240*/  MOV R0, UR21 ;  /* 0x0000001500007c02 */ /* 0x000fee0008000f00 */
.L_x_213:
[----:B-1----:R1:W3:Y:S02]  /*a250*/  SYNCS.PHASECHK.TRANS64.TRYWAIT P0, [R0+URZ+0x100], R9 ;  /* 0x00010009000075a7 */ /* 0x0022e400080011ff */
[----:B---3--:R-:W-:Y:S05]  /*a260*/  @!P0 NANOSLEEP.SYNCS 0x989680 ;  /* 0x009896800000895d */ /* 0x008fea0003900000 */
[----:B------:R-:W3:Y:S02]  /*a270*/  @!P0 SYNCS.PHASECHK.TRANS64 P0, [R0+URZ+0x100], R9 ;  /* 0x00010009000085a7 */ /* 0x000ee400080010ff */
[----:B---3--:R-:W-:Y:S05]  /*a280*/  @!P0 BRA `(.L_x_213) ;  /* 0xfffffffc00f08947 */ /* 0x008fea000383ffff */
[----:B------:R-:W-:Y:S05]  /*a290*/  BRA `(.L_x_214) ;  /* 0xffffffb400e47947 */ /* 0x000fea000383ffff */
.L_x_105:
[----:B------:R-:W-:Y:S07]  /*a2a0*/  MOV R0, UR21 ;  /* 0x0000001500007c02 */ /* 0x000fee0008000f00 */
.L_x_215:
[----:B-1----:R1:W3:Y:S02]  /*a2b0*/  SYNCS.PHASECHK.TRANS64.TRYWAIT P0, [R0+URZ+0x108], R9 ;  /* 0x00010809000075a7 */ /* 0x0022e400080011ff */
[----:B---3--:R-:W-:Y:S05]  /*a2c0*/  @!P0 NANOSLEEP.SYNCS 0x989680 ;  /* 0x009896800000895d */ /* 0x008fea0003900000 */
[----:B------:R-:W3:Y:S02]  /*a2d0*/  @!P0 SYNCS.PHASECHK.TRANS64 P0, [R0+URZ+0x108], R9 ;  /* 0x00010809000085a7 */ /* 0x000ee400080010ff */
[----:B---3--:R-:W-:Y:S05]  /*a2e0*/  @!P0 BRA `(.L_x_215) ;  /* 0xfffffffc00f08947 */ /* 0x008fea000383ffff */
[----:B------:R-:W-:Y:S05]  /*a2f0*/  BRA `(.L_x_216) ;  /* 0xffffffb800407947 */ /* 0x000fea000383ffff */
.L_x_107:
[----:B------:R-:W-:-:S07]  /*a300*/  MOV R0, UR21 ;  /* 0x0000001500007c02 */ /* 0x000fce0008000f00 */
.L_x_217:
[----:B-1----:R1:W4:Y:S02]  /*a310*/  SYNCS.PHASECHK.TRANS64.TRYWAIT P0, [R0+URZ+0xf0], R2 ;  /* 0x0000f002000075a7 */ /* 0x00232400080011ff */
[----:B----4-:R-:W-:Y:S05]  /*a320*/  @!P0 NANOSLEEP.SYNCS 0x989680 ;  /* 0x009896800000895d */ /* 0x010fea0003900000 */
[----:B------:R-:W4:Y:S02]  /*a330*/  @!P0 SYNCS.PHASECHK.TRANS64 P0, [R0+URZ+0xf0], R2 ;  /* 0x0000f002000085a7 */ /* 0x000f2400080010ff */
[----:B----4-:R-:W-:Y:S05]  /*a340*/  @!P0 BRA `(.L_x_217) ;  /* 0xfffffffc00f08947 */ /* 0x010fea000383ffff */
[----:B------:R-:W-:Y:S05]  /*a350*/  BRA `(.L_x_218) ;  /* 0xffffffb800cc7947 */ /* 0x000fea000383ffff */
.L_x_108:
[----:B-1----:R-:W-:-:S07]  /*a360*/  MOV R0, UR21 ;  /* 0x0000001500007c02 */ /* 0x002fce0008000f00 */
.L_x_219:
[----:B-1----:R1:W4:Y:S02]  /*a370*/  SYNCS.PHASECHK.TRANS64.TRYWAIT P0, [R0+URZ+0xf8], R2 ;  /* 0x0000f802000075a7 */ /* 0x00232400080011ff */
[----:B----4-:R-:W-:Y:S05]  /*a380*/  @!P0 NANOSLEEP.SYNCS 0x989680 ;  /* 0x009896800000895d */ /* 0x010fea0003900000 */
[----:B------:R-:W4:Y:S02]  /*a390*/  @!P0 SYNCS.PHASECHK.TRANS64 P0, [R0+URZ+0xf8], R2 ;  /* 0x0000f802000085a7 */ /* 0x000f2400080010ff */
[----:B----4-:R-:W-:Y:S05]  /*a3a0*/  @!P0 BRA `(.L_x_219) ;  /* 0xfffffffc00f08947 */ /* 0x010fea000383ffff */
[----:B------:R-:W-:Y:S05]  /*a3b0*/  BRA `(.L_x_220) ;  /* 0xffffffb800bc7947 */ /* 0x000fea000383ffff */
.L_x_109:
[----:B-1----:R-:W-:-:S07]  /*a3c0*/  MOV R0, UR21 ;  /* 0x0000001500007c02 */ /* 0x002fce0008000f00 */
.L_x_221:
[----:B-1----:R1:W4:Y:S02]  /*a3d0*/  SYNCS.PHASECHK.TRANS64.TRYWAIT P0, [R0+URZ+0x100], R2 ;  /* 0x00010002000075a7 */ /* 0x00232400080011ff */
[----:B----4-:R-:W-:Y:S05]  /*a3e0*/  @!P0 NANOSLEEP.SYNCS 0x989680 ;  /* 0x009896800000895d */ /* 0x010fea0003900000 */
[----:B------:R-:W4:Y:S02]  /*a3f0*/  @!P0 SYNCS.PHASECHK.TRANS64 P0, [R0+URZ+0x100], R2 ;  /* 0x00010002000085a7 */ /* 0x000f2400080010ff */
[----:B----4-:R-:W-:Y:S05]  /*a400*/  @!P0 BRA `(.L_x_221) ;  /* 0xfffffffc00f08947 */ /* 0x010fea000383ffff */
[----:B------:R-:W-:Y:S05]  /*a410*/  BRA `(.L_x_222) ;  /* 0xffffffb800ac7947 */ /* 0x000fea000383ffff */
.L_x_111:
[----:B--2---:R2:W3:Y:S02]  /*a420*/  SYNCS.PHASECHK.TRANS64.TRYWAIT P0, [R3+URZ+0x120], R0 ;  /* 0x00012000030075a7 */ /* 0x0044e400080011ff */
[----:B---3--:R-:W-:Y:S05]  /*a430*/  @!P0 NANOSLEEP.SYNCS 0x989680 ;  /* 0x009896800000895d */ /* 0x008fea0003900000 */
[----:B------:R-:W3:Y:S02]  /*a440*/  @!P0 SYNCS.PHASECHK.TRANS64 P0, [R3+URZ+0x120], R0 ;  /* 0x00012000030085a7 */ /* 0x000ee400080010ff */
[----:B---3--:R-:W-:Y:S05]  /*a450*/  @!P0 BRA `(.L_x_111) ;  /* 0xfffffffc00f08947 */ /* 0x008fea000383ffff */
[----:B------:R-:W-:Y:S05]  /*a460*/  BRA `(.L_x_223) ;  /* 0xffffffbc00707947 */ /* 0x000fea000383ffff */
.L_x_122:
[----:B-1----:R-:W-:Y:S04]  /*a470*/  MOV R2, UR43 ;  /* 0x0000002b00027c02 */ /* 0x002fe80008000f00 */
[----:B------:R1:W2:Y:S03]  /*a480*/  SYNCS.PHASECHK.TRANS64.TRYWAIT P0, [R2+URZ+0xd0], R3 ;  /* 0x0000d003020075a7 */ /* 0x0002a600080011ff */
[----:B--2---:R-:W-:Y:S05]  /*a490*/  @!P0 NANOSLEEP.SYNCS 0x989680 ;  /* 0x009896800000895d */ /* 0x004fea0003900000 */
[----:B------:R-:W2:Y:S02]  /*a4a0*/  @!P0 SYNCS.PHASECHK.TRANS64 P0, [R2+URZ+0xd0], R3 ;  /* 0x0000d003020085a7 */ /* 0x000ea400080010ff */
[----:B--2---:R-:W-:Y:S05]  /*a4b0*/  @!P0 BRA `(.L_x_122) ;  /* 0xfffffffc00ec8947 */ /* 0x004fea000383ffff */
[----:B------:R-:W-:Y:S05]  /*a4c0*/  BRA `(.L_x_121) ;  /* 0xffffffc800c07947 */ /* 0x000fea000383ffff */
.L_x_124:
[----:B-1----:R1:W3:Y:S02]  /*a4d0*/  SYNCS.PHASECHK.TRANS64.TRYWAIT P1, [R54+URZ+0x140], R0 ;  /* 0x00014000360075a7 */ /* 0x0022e400080211ff */
[----:B---3--:R-:W-:Y:S05]  /*a4e0*/  @!P1 NANOSLEEP.SYNCS 0x989680 ;  /* 0x009896800000995d */ /* 0x008fea0003900000 */
[----:B------:R-:W3:Y:S02]  /*a4f0*/  @!P1 SYNCS.PHASECHK.TRANS64 P1, [R54+URZ+0x140], R0 ;  /* 0x00014000360095a7 */ /* 0x000ee400080210ff */
[----:B---3--:R-:W-:Y:S05]  /*a500*/  @!P1 BRA `(.L_x_124) ;  /* 0xfffffffc00f09947 */ /* 0x008fea000383ffff */
[----:B------:R-:W-:Y:S05]  /*a510*/  BRA `(.L_x_123) ;  /* 0xffffffc800e07947 */ /* 0x000fea000383ffff */
.L_x_133:
[----:B--2---:R2:W3:Y:S02]  /*a520*/  SYNCS.PHASECHK.TRANS64.TRYWAIT P0, [R2+URZ+0xd0], R0 ;  /* 0x0000d000020075a7 */ /* 0x0044e400080011ff */
[----:B---3--:R-:W-:Y:S05]  /*a530*/  @!P0 NANOSLEEP.SYNCS 0x989680 ;  /* 0x009896800000895d */ /* 0x008fea0003900000 */
[----:B------:R-:W3:Y:S02]  /*a540*/  @!P0 SYNCS.PHASECHK.TRANS64 P0, [R2+URZ+0xd0], R0 ;  /* 0x0000d000020085a7 */ /* 0x000ee400080010ff */
[----:B---3--:R-:W-:Y:S05]  /*a550*/  @!P0 BRA `(.L_x_133) ;  /* 0xfffffffc00f08947 */ /* 0x008fea000383ffff */
[----:B------:R-:W-:Y:S05]  /*a560*/  BRA `(.L_x_132) ;  /* 0xffffffd000f07947 */ /* 0x000fea000383ffff */
.L_x_141:
[----:B--2---:R2:W3:Y:S02]  /*a570*/  SYNCS.PHASECHK.TRANS64.TRYWAIT P0, [R2+URZ+0xd0], R4 ;  /* 0x0000d004020075a7 */ /* 0x0044e400080011ff */
[----:B---3--:R-:W-:Y:S05]  /*a580*/  @!P0 NANOSLEEP.SYNCS 0x989680 ;  /* 0x009896800000895d */ /* 0x008fea0003900000 */
[----:B------:R-:W3:Y:S02]  /*a590*/  @!P0 SYNCS.PHASECHK.TRANS64 P0, [R2+URZ+0xd0], R4 ;  /* 0x0000d004020085a7 */ /* 0x000ee400080010ff */
[----:B---3--:R-:W-:Y:S05]  /*a5a0*/  @!P0 BRA `(.L_x_141) ;  /* 0xfffffffc00f08947 */ /* 0x008fea000383ffff */
[----:B------:R-:W-:Y:S05]  /*a5b0*/  BRA `(.L_x_140) ;  /* 0xffffffdc00107947 */ /* 0x000fea000383ffff */
.L_x_149:
[----:B--2---:R2:W3:Y:S02]  /*a5c0*/  SYNCS.PHASECHK.TRANS64.TRYWAIT P0, [R3+URZ+0xd0], R0 ;  /* 0x0000d000030075a7 */ /* 0x0044e400080011ff */
[----:B---3--:R-:W-:Y:S05]  /*a5d0*/  @!P0 NANOSLEEP.SYNCS 0x989680 ;  /* 0x009896800000895d */ /* 0x008fea0003900000 */
[----:B------:R-:W3:Y:S02]  /*a5e0*/  @!P0 SYNCS.PHASECHK.TRANS64 P0, [R3+URZ+0xd0], R0 ;  /* 0x0000d000030085a7 */ /* 0x000ee400080010ff */
[----:B---3--:R-:W-:Y:S05]  /*a5f0*/  @!P0 BRA `(.L_x_149) ;  /* 0xfffffffc00f08947 */ /* 0x008fea000383ffff */
[----:B------:R-:W-:Y:S05]  /*a600*/  BRA `(.L_x_148) ;  /* 0xffffffe400307947 */ /* 0x000fea000383ffff */
        .weak           $__internal_0_$__cuda_sm10x_tcgen05_guardrail_trap_col_being_dealloced_not_returned_by_alloc
        .type           $__internal_0_$__cuda_sm10x_tcgen05_guardrail_trap_col_being_dealloced_not_returned_by_alloc,@function
        .size           $__internal_0_$__cuda_sm10x_tcgen05_guardrail_trap_col_being_dealloced_not_returned_by_alloc,($__internal_1_$__cuda_sm10x_tcgen05_guardrail_trap_phase_invalid_during_alloc - $__internal_0_$__cuda_sm10x_tcgen05_guardrail_trap_col_being_dealloced_not_returned_by_alloc)
$__internal_0_$__cuda_sm10x_tcgen05_guardrail_trap_col_being_dealloced_not_returned_by_alloc:
[----:B------:R-:W-:Y:S05]  /*a610*/  BPT.TRAP 0x1 ;  /* 0x000000040000795c */ /* 0x000fea0000300000 */
[----:B------:R-:W-:-:S04]  /*a620*/  HFMA2 R3, -RZ, RZ, 0, 0 ;  /* 0x00000000ff037431 */ /* 0x000fc800000001ff */
[----:B------:R-:W-:Y:S05]  /*a630*/  RET.REL.NODEC R2 `(_ZN7cutlass13device_kernelINS_4gemm6kernel13GemmUniversalIN4cute5tupleIJiiiiEEENS1_10collective13CollectiveMmaINS1_35MainloopSm100TmaUmmaWarpSpecializedILi13ELi2ELi4ENS5_IJNS4_1CILi4EEENSA_ILi2EEENSA_ILi1EEEEEEEENS5_IJNSA_ILi128EEESG_NSA_ILi64EEEEEENS_6half_tENS5_IJlSD_lEEESJ_SK_NS4_8TiledMMAINS4_8MMA_AtomIJNS4_26SM100_MMA_F16BF16_2x1SM_SSISJ_SJ_fLi128ELi128ELNS4_4UMMA5MajorE0ELSP_0ELNSO_7ScaleInE0ELSQ_0EEEEEENS4_6LayoutINS5_IJSD_SD_SD_EEENS5_IJNSA_ILi0EEESV_SV_EEEEENS5_IJNS4_10UnderscoreESY_SY_EEEEENS4_28SM100_TMA_2SM_LOAD_MULTICASTENS4_14ComposedLayoutINS4_7SwizzleILi3ELi4ELi3EEENS4_18smem_ptr_flag_bitsILi16EEENST_INS5_IJNSA_ILi8EEESH_EEENS5_IJSH_SD_EEEEEEEvNS4_8identityES11_S1B_vS1C_EENS_8epilogue10collective18CollectiveEpilogueINS1E_23Sm100TmaWarpSpecializedILi4ELi2ELi16ELb1ELb0EEEJNS5_IJSH_SG_SH_EEENS5_IJNST_ISH_SD_EENST_INS5_IJNSA_ILi16EEESC_EEENS5_IJSD_SH_EEEEEEEESJ_SK_SJ_SK_NS1E_6fusion15FusionCallbacksIS1I_NS1Q_17LinearCombinationISJ_fSJ_fLNS_15FloatRoundStyleE2EEES1J_S1P_JEEENS4_5SM1004TMEM4LOAD26SM100_TMEM_LOAD_32dp32b16xENS4_13SM90_TMA_LOADENS12_INS13_ILi1ELi4ELi3EEES16_NST_INS5_IJS17_S1L_EEENS5_IJS1L_SD_EEEEEEENS4_39AutoVectorizingCopyWithAssumedAlignmentILi128EEENS4_14SM90_TMA_STOREES25_S27_S27_EEEvvEEEEvNT_6ParamsE) ;  /* 0xffffff5802707950 */ /* 0x000fea0003c3ffff */
        .weak           $__internal_1_$__cuda_sm10x_tcgen05_guardrail_trap_phase_invalid_during_alloc
        .type           $__internal_1_$__cuda_sm10x_tcgen05_guardrail_trap_phase_invalid_during_alloc,@function
        .size           $__internal_1_$__cuda_sm10x_tcgen05_guardrail_trap_phase_invalid_during_alloc,($__internal_2_$__cuda_sm10x_tcgen05_guardrail_trap_unallocated_columns_being_dealloced - $__internal_1_$__cuda_sm10x_tcgen05_guardrail_trap_phase_invalid_during_alloc)
$__internal_1_$__cuda_sm10x_tcgen05_guardrail_trap_phase_invalid_during_alloc:
[----:B------:R-:W-:Y:S05]  /*a640*/  BPT.TRAP 0x1 ;  /* 0x000000040000795c */ /* 0x000fea0000300000 */
[----:B------:R-:W-:-:S04]  /*a650*/  MOV R5, 0x0 ;  /* 0x0000000000057802 */ /* 0x000fc80000000f00 */
[----:B------:R-:W-:Y:S05]  /*a660*/  RET.REL.NODEC R4 `(_ZN7cutlass13device_kernelINS_4gemm6kernel13GemmUniversalIN4cute5tupleIJiiiiEEENS1_10collective13CollectiveMmaINS1_35MainloopSm100TmaUmmaWarpSpecializedILi13ELi2ELi4ENS5_IJNS4_1CILi4EEENSA_ILi2EEENSA_ILi1EEEEEEEENS5_IJNSA_ILi128EEESG_NSA_ILi64EEEEEENS_6half_tENS5_IJlSD_lEEESJ_SK_NS4_8TiledMMAINS4_8MMA_AtomIJNS4_26SM100_MMA_F16BF16_2x1SM_SSISJ_SJ_fLi128ELi128ELNS4_4UMMA5MajorE0ELSP_0ELNSO_7ScaleInE0ELSQ_0EEEEEENS4_6LayoutINS5_IJSD_SD_SD_EEENS5_IJNSA_ILi0EEESV_SV_EEEEENS5_IJNS4_10UnderscoreESY_SY_EEEEENS4_28SM100_TMA_2SM_LOAD_MULTICASTENS4_14ComposedLayoutINS4_7SwizzleILi3ELi4ELi3EEENS4_18smem_ptr_flag_bitsILi16EEENST_INS5_IJNSA_ILi8EEESH_EEENS5_IJSH_SD_EEEEEEEvNS4_8identityES11_S1B_vS1C_EENS_8epilogue10collective18CollectiveEpilogueINS1E_23Sm100TmaWarpSpecializedILi4ELi2ELi16ELb1ELb0EEEJNS5_IJSH_SG_SH_EEENS5_IJNST_ISH_SD_EENST_INS5_IJNSA_ILi16EEESC_EEENS5_IJSD_SH_EEEEEEEESJ_SK_SJ_SK_NS1E_6fusion15FusionCallbacksIS1I_NS1Q_17LinearCombinationISJ_fSJ_fLNS_15FloatRoundStyleE2EEES1J_S1P_JEEENS4_5SM1004TMEM4LOAD26SM100_TMEM_LOAD_32dp32b16xENS4_13SM90_TMA_LOADENS12_INS13_ILi1ELi4ELi3EEES16_NST_INS5_IJS17_S1L_EEENS5_IJS1L_SD_EEEEEEENS4_39AutoVectorizingCopyWithAssumedAlignmentILi128EEENS4_14SM90_TMA_STOREES25_S27_S27_EEEvvEEEEvNT_6ParamsE) ;  /* 0xffffff5804647950 */ /* 0x000fea0003c3ffff */
        .weak           $__internal_2_$__cuda_sm10x_tcgen05_guardrail_trap_unallocated_columns_being_dealloced
        .type           $__internal_2_$__cuda_sm10x_tcgen05_guardrail_trap_unallocated_columns_being_dealloced,@function
        .size           $__internal_2_$__cuda_sm10x_tcgen05_guardrail_trap_unallocated_columns_being_dealloced,(.L_x_225 - $__internal_2_$__cuda_sm10x_tcgen05_guardrail_trap_unallocated_columns_being_dealloced)
$__internal_2_$__cuda_sm10x_tcgen05_guardrail_trap_unallocated_columns_being_dealloced:
[----:B------:R-:W-:Y:S05]  /*a670*/  BPT.TRAP 0x1 ;  /* 0x000000040000795c */ /* 0x000fea0000300000 */
[----:B------:R-:W-:-:S04]  /*a680*/  HFMA2 R3, -RZ, RZ, 0, 0 ;  /* 0x00000000ff037431 */ /* 0x000fc800000001ff */
[----:B------:R-:W-:Y:S05]  /*a690*/  RET.REL.NODEC R2 `(_ZN7cutlass13device_kernelINS_4gemm6kernel13GemmUniversalIN4cute5tupleIJiiiiEEENS1_10collective13CollectiveMmaINS1_35MainloopSm100TmaUmmaWarpSpecializedILi13ELi2ELi4ENS5_IJNS4_1CILi4EEENSA_ILi2EEENSA_ILi1EEEEEEEENS5_IJNSA_ILi128EEESG_NSA_ILi64EEEEEENS_6half_tENS5_IJlSD_lEEESJ_SK_NS4_8TiledMMAINS4_8MMA_AtomIJNS4_26SM100_MMA_F16BF16_2x1SM_SSISJ_SJ_fLi128ELi128ELNS4_4UMMA5MajorE0ELSP_0ELNSO_7ScaleInE0ELSQ_0EEEEEENS4_6LayoutINS5_IJSD_SD_SD_EEENS5_IJNSA_ILi0EEESV_SV_EEEEENS5_IJNS4_10UnderscoreESY_SY_EEEEENS4_28SM100_TMA_2SM_LOAD_MULTICASTENS4_14ComposedLayoutINS4_7SwizzleILi3ELi4ELi3EEENS4_18smem_ptr_flag_bitsILi16EEENST_INS5_IJNSA_ILi8EEESH_EEENS5_IJSH_SD_EEEEEEEvNS4_8identityES11_S1B_vS1C_EENS_8epilogue10collective18CollectiveEpilogueINS1E_23Sm100TmaWarpSpecializedILi4ELi2ELi16ELb1ELb0EEEJNS5_IJSH_SG_SH_EEENS5_IJNST_ISH_SD_EENST_INS5_IJNSA_ILi16EEESC_EEENS5_IJSD_SH_EEEEEEEESJ_SK_SJ_SK_NS1E_6fusion15FusionCallbacksIS1I_NS1Q_17LinearCombinationISJ_fSJ_fLNS_15FloatRoundStyleE2EEES1J_S1P_JEEENS4_5SM1004TMEM4LOAD26SM100_TMEM_LOAD_32dp32b16xENS4_13SM90_TMA_LOADENS12_INS13_ILi1ELi4ELi3EEES16_NST_INS5_IJS17_S1L_EEENS5_IJS1L_SD_EEEEEEENS4_39AutoVectorizingCopyWithAssumedAlignmentILi128EEENS4_14SM90_TMA_STOREES25_S27_S27_EEEvvEEEEvNT_6ParamsE) ;  /* 0xffffff5802587950 */ /* 0x000fea0003c3ffff */
.L_x_224:
[----:B------:R-:W-:-:S00]  /*a6a0*/  BRA `(.L_x_224) ;  /* 0xfffffffc00fc7947 */ /* 0x000fc0000383ffff */
[----:B------:R-:W-:-:S00]  /*a6b0*/  NOP ;  /* 0x0000000000007918 */ /* 0x000fc00000000000 */
        /* <DEDUP_REMOVED lines=12> */
.L_x_225:


//--------------------- .nv.global.init           --------------------------
	.section	.nv.global.init,"aw",@progbits
.nv.global.init:
	.type		$str$27,@object
	.size		$str$27,($str$28 - $str$27)
$str$27:
        /*0000*/ 	.byte	0x28, 0x61, 0x64, 0x64, 0x72, 0x65, 0x73, 0x73, 0x20, 0x26, 0x20, 0x6d, 0x61, 0x73, 0x6b, 0x29
        /*0010*/ 	.byte	0x20, 0x3d, 0x3d, 0x20, 0x30, 0x00
	.type		$str$28,@object
	.size		$str$28,($str$26 - $str$28)
$str$28:
        /*0016*/ 	.byte	0x2f, 0x74, 0x6d, 0x70, 0x2f, 0x63, 0x75, 0x74, 0x6c, 0x61, 0x73, 0x73, 0x5f, 0x73, 0x77, 0x65
        /*0026*/ 	.byte	0x65, 0x70, 0x5f, 0x73, 0x72, 0x63, 0x2f, 0x69, 0x6e, 0x63, 0x6c, 0x75, 0x64, 0x65, 0x2f, 0x63
        /*0036*/ 	.byte	0x75, 0x74, 0x65, 0x2f, 0x70, 0x6f, 0x69, 0x6e, 0x74, 0x65, 0x72, 0x5f, 0x66, 0x6c, 0x61, 0x67
        /*0046*/ 	.byte	0x67, 0x65, 0x64, 0x2e, 0x68, 0x70, 0x70, 0x00
	.type		$str$26,@object
	.size		$str$26,($str$25 - $str$26)
$str$26:
        /*004e*/ 	.byte	0x2f, 0x74, 0x6d, 0x70, 0x2f, 0x63, 0x75, 0x74, 0x6c, 0x61, 0x73, 0x73, 0x5f, 0x73, 0x77, 0x65
        /*005e*/ 	.byte	0x65, 0x70, 0x5f, 0x73, 0x72, 0x63, 0x2f, 0x69, 0x6e, 0x63, 0x6c, 0x75, 0x64, 0x65, 0x2f, 0x63
        /*006e*/ 	.byte	0x75, 0x74, 0x65, 0x2f, 0x61, 0x74, 0x6f, 0x6d, 0x2f, 0x63, 0x6f, 0x70, 0x79, 0x5f, 0x74, 0x72
        /*007e*/ 	.byte	0x61, 0x69, 0x74, 0x73, 0x5f, 0x73, 0x6d, 0x31, 0x30, 0x30, 0x2e, 0x68, 0x70, 0x70, 0x00
	.type		$str$25,@object
	.size		$str$25,(__unnamed_1 - $str$25)
$str$25:
        /*008d*/ 	.byte	0x28, 0x28, 0x75, 0x69, 0x6e, 0x74, 0x33, 0x32, 0x5f, 0x74, 0x28, 0x74, 0x68, 0x72, 0x65, 0x61
        /*009d*/ 	.byte	0x64, 0x49, 0x64, 0x78, 0x2e, 0x78, 0x29, 0x20, 0x2f, 0x20, 0x33, 0x32, 0x29, 0x20, 0x25, 0x20
        /*00ad*/ 	.byte	0x34, 0x29, 0x20, 0x3d, 0x3d, 0x20, 0x28, 0x28, 0x28, 0x74, 0x6d, 0x65, 0x6d, 0x5f, 0x61, 0x64
        /*00bd*/ 	.byte	0x64, 0x72, 0x20, 0x3e, 0x3e, 0x20, 0x31, 0x36, 0x29, 0x20, 0x2f, 0x20, 0x33, 0x32, 0x29, 0x20
        /*00cd*/ 	.byte	0x25, 0x20, 0x34, 0x29, 0x00
	.type		__unnamed_1,@object
	.size		__unnamed_1,(__unnamed_2 - __unnamed_1)
__unnamed_1:
        /*00d2*/ 	.byte	0x61, 0x75, 0x74, 0x6f, 0x20, 0x63, 0x75, 0x74, 0x65, 0x3a, 0x3a, 0x61, 0x73, 0x5f, 0x70, 0x6f
        /* <DEDUP_REMOVED lines=24> */
        /*0262*/ 	.byte	0x34, 0x38, 0x3e, 0x3e, 0x3e, 0x3e, 0x5d, 0x00
	.type		__unnamed_2,@object
	.size		__unnamed_2,(.L_2 - __unnamed_2)
__unnamed_2:
        /* <DEDUP_REMOVED lines=40> */
        /*04ea*/ 	.byte	0x3a, 0x3a, 0x43, 0x3c, 0x30, 0x3e, 0x3e, 0x3e, 0x3e, 0x5d, 0x00
.L_2:


//--------------------- .nv.shared._ZN7cutlass13device_kernelINS_4gemm6kernel13GemmUniversalIN4cute5tupleIJiiiiEEENS1_10collective13CollectiveMmaINS1_35MainloopSm100TmaUmmaWarpSpecializedILi13ELi2ELi4ENS5_IJNS4_1CILi4EEENSA_ILi2EEENSA_ILi1EEEEEEEENS5_IJNSA_ILi128EEESG_NSA_ILi64EEEEEENS_6half_tENS5_IJlSD_lEEESJ_SK_NS4_8TiledMMAINS4_8MMA_AtomIJNS4_26SM100_MMA_F16BF16_2x1SM_SSISJ_SJ_fLi128ELi128ELNS4_4UMMA5MajorE0ELSP_0ELNSO_7ScaleInE0ELSQ_0EEEEEENS4_6LayoutINS5_IJSD_SD_SD_EEENS5_IJNSA_ILi0EEESV_SV_EEEEENS5_IJNS4_10UnderscoreESY_SY_EEEEENS4_28SM100_TMA_2SM_LOAD_MULTICASTENS4_14ComposedLayoutINS4_7SwizzleILi3ELi4ELi3EEENS4_18smem_ptr_flag_bitsILi16EEENST_INS5_IJNSA_ILi8EEESH_EEENS5_IJSH_SD_EEEEEEEvNS4_8identityES11_S1B_vS1C_EENS_8epilogue10collective18CollectiveEpilogueINS1E_23Sm100TmaWarpSpecializedILi4ELi2ELi16ELb1ELb0EEEJNS5_IJSH_SG_SH_EEENS5_IJNST_ISH_SD_EENST_INS5_IJNSA_ILi16EEESC_EEENS5_IJSD_SH_EEEEEEEESJ_SK_SJ_SK_NS1E_6fusion15FusionCallbacksIS1I_NS1Q_17LinearCombinationISJ_fSJ_fLNS_15FloatRoundStyleE2EEES1J_S1P_JEEENS4_5SM1004TMEM4LOAD26SM100_TMEM_LOAD_32dp32b16xENS4_13SM90_TMA_LOADENS12_INS13_ILi1ELi4ELi3EEES16_NST_INS5_IJS17_S1L_EEENS5_IJS1L_SD_EEEEEEENS4_39AutoVectorizingCopyWithAssumedAlignmentILi128EEENS4_14SM90_TMA_STOREES25_S27_S27_EEEvvEEEEvNT_6ParamsE --------------------------
	.section	.nv.shared._ZN7cutlass13device_kernelINS_4gemm6kernel13GemmUniversalIN4cute5tupleIJiiiiEEENS1_10collective13CollectiveMmaINS1_35MainloopSm100TmaUmmaWarpSpecializedILi13ELi2ELi4ENS5_IJNS4_1CILi4EEENSA_ILi2EEENSA_ILi1EEEEEEEENS5_IJNSA_ILi128EEESG_NSA_ILi64EEEEEENS_6half_tENS5_IJlSD_lEEESJ_SK_NS4_8TiledMMAINS4_8MMA_AtomIJNS4_26SM100_MMA_F16BF16_2x1SM_SSISJ_SJ_fLi128ELi128ELNS4_4UMMA5MajorE0ELSP_0ELNSO_7ScaleInE0ELSQ_0EEEEEENS4_6LayoutINS5_IJSD_SD_SD_EEENS5_IJNSA_ILi0EEESV_SV_EEEEENS5_IJNS4_10UnderscoreESY_SY_EEEEENS4_28SM100_TMA_2SM_LOAD_MULTICASTENS4_14ComposedLayoutINS4_7SwizzleILi3ELi4ELi3EEENS4_18smem_ptr_flag_bitsILi16EEENST_INS5_IJNSA_ILi8EEESH_EEENS5_IJSH_SD_EEEEEEEvNS4_8identityES11_S1B_vS1C_EENS_8epilogue10collective18CollectiveEpilogueINS1E_23Sm100TmaWarpSpecializedILi4ELi2ELi16ELb1ELb0EEEJNS5_IJSH_SG_SH_EEENS5_IJNST_ISH_SD_EENST_INS5_IJNSA_ILi16EEESC_EEENS5_IJSD_SH_EEEEEEEESJ_SK_SJ_SK_NS1E_6fusion15FusionCallbacksIS1I_NS1Q_17LinearCombinationISJ_fSJ_fLNS_15FloatRoundStyleE2EEES1J_S1P_JEEENS4_5SM1004TMEM4LOAD26SM100_TMEM_LOAD_32dp32b16xENS4_13SM90_TMA_LOADENS12_INS13_ILi1ELi4ELi3EEES16_NST_INS5_IJS17_S1L_EEENS5_IJS1L_SD_EEEEEEENS4_39AutoVectorizingCopyWithAssumedAlignmentILi128EEENS4_14SM90_TMA_STOREES25_S27_S27_EEEvvEEEEvNT_6ParamsE,"aw",@nobits
	.sectionflags	@""
	.align	16
	.zero		1024


//--------------------- .nv.shared.reserved.0     --------------------------
	.section	.nv.shared.reserved.0,"aw",@nobits
	.weak		__nv_reservedSMEM_offset_0_alias
	.size		__nv_reservedSMEM_offset_0_alias, 0, 64
	.other		__nv_reservedSMEM_offset_0_alias,@"STO_CUDA_RESERVED_SHARED STV_DEFAULT"
__nv_reservedSMEM_offset_0_alias:
	.zero		0
.nv.shared.reserved.0:
	.zero		64
	.weak		__nv_reservedSMEM_tcgen05_partition
	.type		__nv_reservedSMEM_tcgen05_partition,@object
	.size		__nv_reservedSMEM_tcgen05_partition,(.L_0 - __nv_reservedSMEM_tcgen05_partition)
__nv_reservedSMEM_tcgen05_partition:
	.zero		32
.L_0:


//--------------------- .nv.global                --------------------------
	.section	.nv.global,"aw",@nobits
.nv.global:
	.type		_ZN40_INTERNAL_82f9e5b3_4_k_cu_30cf0cc8_313364cute1_E,@object
	.size		_ZN40_INTERNAL_82f9e5b3_4_k_cu_30cf0cc8_313364cute1_E,(_ZN40_INTERNAL_82f9e5b3_4_k_cu_30cf0cc8_313364cuda3std3__45__cpo6cbeginE - _ZN40_INTERNAL_82f9e5b3_4_k_cu_30cf0cc8_313364cute1_E)
_ZN40_INTERNAL_82f9e5b3_4_k_cu_30cf0cc8_313364cute1_E:
	.zero		1
	.type		_ZN40_INTERNAL_82f9e5b3_4_k_cu_30cf0cc8_313364cuda3std3__45__cpo6cbeginE,@object
	.size		_ZN40_INTERNAL_82f9e5b3_4_k_cu_30cf0cc8_313364cuda3std3__45__cpo6cbeginE,(_ZN40_INTERNAL_82f9e5b3_4_k_cu_30cf0cc8_313364cuda3std3__48in_placeE - _ZN40_INTERNAL_82f9e5b3_4_k_cu_30cf0cc8_313364cuda3std3__45__cpo6cbeginE)
_ZN40_INTERNAL_82f9e5b3_4_k_cu_30cf0cc8_313364cuda3std3__45__cpo6cbeginE:
	.zero		1
	.type		_ZN40_INTERNAL_82f9e5b3_4_k_cu_30cf0cc8_313364cuda3std3__48in_placeE,@object
	.size		_ZN40_INTERNAL_82f9e5b3_4_k_cu_30cf0cc8_313364cuda3std3__48in_placeE,(_ZN40_INTERNAL_82f9e5b3_4_k_cu_30cf0cc8_313364cuda3std6ranges3__45__cpo9iter_moveE - _ZN40_INTERNAL_82f9e5b3_4_k_cu_30cf0cc8_313364cuda3std3__48in_placeE)
_ZN40_INTERNAL_82f9e5b3_4_k_cu_30cf0cc8_313364cuda3std3__48in_placeE:
	.zero		1
	.type		_ZN40_INTERNAL_82f9e5b3_4_k_cu_30cf0cc8_313364cuda3std6ranges3__45__cpo9iter_moveE,@object
	.size		_ZN40_INTERNAL_82f9e5b3_4_k_cu_30cf0cc8_313364cuda3std6ranges3__45__cpo9iter_moveE,(_ZN40_INTERNAL_82f9e5b3_4_k_cu_30cf0cc8_313364cuda3std3__45__cpo5beginE - _ZN40_INTERNAL_82f9e5b3_4_k_cu_30cf0cc8_313364cuda3std6ranges3__45__cpo9iter_moveE)
_ZN40_INTERNAL_82f9e5b3_4_k_cu_30cf0cc8_313364cuda3std6ranges3__45__cpo9iter_moveE:
	.zero		1
	.type		_ZN40_INTERNAL_82f9e5b3_4_k_cu_30cf0cc8_313364cuda3std3__45__cpo5beginE,@object
	.size		_ZN40_INTERNAL_82f9e5b3_4_k_cu_30cf0cc8_313364cuda3std3__45__cpo5beginE,(_ZN40_INTERNAL_82f9e5b3_4_k_cu_30cf0cc8_313364cuda3std3__442_GLOBAL__N__82f9e5b3_4_k_cu_30cf0cc8_313366ignoreE - _ZN40_INTERNAL_82f9e5b3_4_k_cu_30cf0cc8_313364cuda3std3__45__cpo5beginE)
_ZN40_INTERNAL_82f9e5b3_4_k_cu_30cf0cc8_313364cuda3std3__45__cpo5beginE:
	.zero		1
	.type		_ZN40_INTERNAL_82f9e5b3_4_k_cu_30cf0cc8_313364cuda3std3__442_GLOBAL__N__82f9e5b3_4_k_cu_30cf0cc8_313366ignoreE,@object
	.size		_ZN40_INTERNAL_82f9e5b3_4_k_cu_30cf0cc8_313364cuda3std3__442_GLOBAL__N__82f9e5b3_4_k_cu_30cf0cc8_313366ignoreE,(_ZN40_INTERNAL_82f9e5b3_4_k_cu_30cf0cc8_313364cute7productE - _ZN40_INTERNAL_82f9e5b3_4_k_cu_30cf0cc8_313364cuda3std3__442_GLOBAL__N__82f9e5b3_4_k_cu_30cf0cc8_313366ignoreE)
_ZN40_INTERNAL_82f9e5b3_4_k_cu_30cf0cc8_313364cuda3std3__442_GLOBAL__N__82f9e5b3_4_k_cu_30cf0cc8_313366ignoreE:
	.zero		1
	.type		_ZN40_INTERNAL_82f9e5b3_4_k_cu_30cf0cc8_313364cute7productE,@object
	.size		_ZN40_INTERNAL_82f9e5b3_4_k_cu_30cf0cc8_313364cute7productE,(_ZN40_INTERNAL_82f9e5b3_4_k_cu_30cf0cc8_313364cuda3std3__45__cpo3endE - _ZN40_INTERNAL_82f9e5b3_4_k_cu_30cf0cc8_313364cute7productE)
_ZN40_INTERNAL_82f9e5b3_4_k_cu_30cf0cc8_313364cute7productE:
	.zero		1
	.type		_ZN40_INTERNAL_82f9e5b3_4_k_cu_30cf0cc8_313364cuda3std3__45__cpo3endE,@object
	.size		_ZN40_INTERNAL_82f9e5b3_4_k_cu_30cf0cc8_313364cuda3std3__45__cpo3endE,(_ZN40_INTERNAL_82f9e5b3_4_k_cu_30cf0cc8_313364cuda3std3__419piecewise_constructE - _ZN40_INTERNAL_82f9e5b3_4_k_cu_30cf0cc8_313364cuda3std3__45__cpo3endE)
_ZN40_INTERNAL_82f9e5b3_4_k_cu_30cf0cc8_313364cuda3std3__45__cpo3endE:
	.zero		1
	.type		_ZN40_INTERNAL_82f9e5b3_4_k_cu_30cf0cc8_313364cuda3std3__419piecewise_constructE,@object
	.size		_ZN40_INTERNAL_82f9e5b3_4_k_cu_30cf0cc8_313364cuda3std3__419piecewise_constructE,(_ZN40_INTERNAL_82f9e5b3_4_k_cu_30cf0cc8_313364cuda3std3__45__cpo4cendE - _ZN40_INTERNAL_82f9e5b3_4_k_cu_30cf0cc8_313364cuda3std3__419piecewise_constructE)
_ZN40_INTERNAL_82f9e5b3_4_k_cu_30cf0cc8_313364cuda3std3__419piecewise_constructE:
	.zero		1
	.type		_ZN40_INTERNAL_82f9e5b3_4_k_cu_30cf0cc8_313364cuda3std3__45__cpo4cendE,@object
	.size		_ZN40_INTERNAL_82f9e5b3_4_k_cu_30cf0cc8_313364cuda3std3__45__cpo4cendE,(_ZN40_INTERNAL_82f9e5b3_4_k_cu_30cf0cc8_313364cuda3std6ranges3__45__cpo4swapE - _ZN40_INTERNAL_82f9e5b3_4_k_cu_30cf0cc8_313364cuda3std3__45__cpo4cendE)
_ZN40_INTERNAL_82f9e5b3_4_k_cu_30cf0cc8_313364cuda3std3__45__cpo4cendE:
	.zero		1
	.type		_ZN40_INTERNAL_82f9e5b3_4_k_cu_30cf0cc8_313364cuda3std6ranges3__45__cpo4swapE,@object
	.size		_ZN40_INTERNAL_82f9e5b3_4_k_cu_30cf0cc8_313364cuda3std6ranges3__45__cpo4swapE,(.L_10 - _ZN40_INTERNAL_82f9e5b3_4_k_cu_30cf0cc8_313364cuda3std6ranges3__45__cpo4swapE)
_ZN40_INTERNAL_82f9e5b3_4_k_cu_30cf0cc8_313364cuda3std6ranges3__45__cpo4swapE:
	.zero		1
.L_10:


//--------------------- .nv.constant0._ZN7cutlass13device_kernelINS_4gemm6kernel13GemmUniversalIN4cute5tupleIJiiiiEEENS1_10collective13CollectiveMmaINS1_35MainloopSm100TmaUmmaWarpSpecializedILi13ELi2ELi4ENS5_IJNS4_1CILi4EEENSA_ILi2EEENSA_ILi1EEEEEEEENS5_IJNSA_ILi128EEESG_NSA_ILi64EEEEEENS_6half_tENS5_IJlSD_lEEESJ_SK_NS4_8TiledMMAINS4_8MMA_AtomIJNS4_26SM100_MMA_F16BF16_2x1SM_SSISJ_SJ_fLi128ELi128ELNS4_4UMMA5MajorE0ELSP_0ELNSO_7ScaleInE0ELSQ_0EEEEEENS4_6LayoutINS5_IJSD_SD_SD_EEENS5_IJNSA_ILi0EEESV_SV_EEEEENS5_IJNS4_10UnderscoreESY_SY_EEEEENS4_28SM100_TMA_2SM_LOAD_MULTICASTENS4_14ComposedLayoutINS4_7SwizzleILi3ELi4ELi3EEENS4_18smem_ptr_flag_bitsILi16EEENST_INS5_IJNSA_ILi8EEESH_EEENS5_IJSH_SD_EEEEEEEvNS4_8identityES11_S1B_vS1C_EENS_8epilogue10collective18CollectiveEpilogueINS1E_23Sm100TmaWarpSpecializedILi4ELi2ELi16ELb1ELb0EEEJNS5_IJSH_SG_SH_EEENS5_IJNST_ISH_SD_EENST_INS5_IJNSA_ILi16EEESC_EEENS5_IJSD_SH_EEEEEEEESJ_SK_SJ_SK_NS1E_6fusion15FusionCallbacksIS1I_NS1Q_17LinearCombinationISJ_fSJ_fLNS_15FloatRoundStyleE2EEES1J_S1P_JEEENS4_5SM1004TMEM4LOAD26SM100_TMEM_LOAD_32dp32b16xENS4_13SM90_TMA_LOADENS12_INS13_ILi1ELi4ELi3EEES16_NST_INS5_IJS17_S1L_EEENS5_IJS1L_SD_EEEEEEENS4_39AutoVectorizingCopyWithAssumedAlignmentILi128EEENS4_14SM90_TMA_STOREES25_S27_S27_EEEvvEEEEvNT_6ParamsE --------------------------
	.section	.nv.constant0._ZN7cutlass13device_kernelINS_4gemm6kernel13GemmUniversalIN4cute5tupleIJiiiiEEENS1_10collective13CollectiveMmaINS1_35MainloopSm100TmaUmmaWarpSpecializedILi13ELi2ELi4ENS5_IJNS4_1CILi4EEENSA_ILi2EEENSA_ILi1EEEEEEEENS5_IJNSA_ILi128EEESG_NSA_ILi64EEEEEENS_6half_tENS5_IJlSD_lEEESJ_SK_NS4_8TiledMMAINS4_8MMA_AtomIJNS4_26SM100_MMA_F16BF16_2x1SM_SSISJ_SJ_fLi128ELi128ELNS4_4UMMA5MajorE0ELSP_0ELNSO_7ScaleInE0ELSQ_0EEEEEENS4_6LayoutINS5_IJSD_SD_SD_EEENS5_IJNSA_ILi0EEESV_SV_EEEEENS5_IJNS4_10UnderscoreESY_SY_EEEEENS4_28SM100_TMA_2SM_LOAD_MULTICASTENS4_14ComposedLayoutINS4_7SwizzleILi3ELi4ELi3EEENS4_18smem_ptr_flag_bitsILi16EEENST_INS5_IJNSA_ILi8EEESH_EEENS5_IJSH_SD_EEEEEEEvNS4_8identityES11_S1B_vS1C_EENS_8epilogue10collective18CollectiveEpilogueINS1E_23Sm100TmaWarpSpecializedILi4ELi2ELi16ELb1ELb0EEEJNS5_IJSH_SG_SH_EEENS5_IJNST_ISH_SD_EENST_INS5_IJNSA_ILi16EEESC_EEENS5_IJSD_SH_EEEEEEEESJ_SK_SJ_SK_NS1E_6fusion15FusionCallbacksIS1I_NS1Q_17LinearCombinationISJ_fSJ_fLNS_15FloatRoundStyleE2EEES1J_S1P_JEEENS4_5SM1004TMEM4LOAD26SM100_TMEM_LOAD_32dp32b16xENS4_13SM90_TMA_LOADENS12_INS13_ILi1ELi4ELi3EEES16_NST_INS5_IJS17_S1L_EEENS5_IJS1L_SD_EEEEEEENS4_39AutoVectorizingCopyWithAssumedAlignmentILi128EEENS4_14SM90_TMA_STOREES25_S27_S27_EEEvvEEEEvNT_6ParamsE,"a",@progbits
	.sectionflags	@""
	.align	4
.nv.constant0._ZN7cutlass13device_kernelINS_4gemm6kernel13GemmUniversalIN4cute5tupleIJiiiiEEENS1_10collective13CollectiveMmaINS1_35MainloopSm100TmaUmmaWarpSpecializedILi13ELi2ELi4ENS5_IJNS4_1CILi4EEENSA_ILi2EEENSA_ILi1EEEEEEEENS5_IJNSA_ILi128EEESG_NSA_ILi64EEEEEENS_6half_tENS5_IJlSD_lEEESJ_SK_NS4_8TiledMMAINS4_8MMA_AtomIJNS4_26SM100_MMA_F16BF16_2x1SM_SSISJ_SJ_fLi128ELi128ELNS4_4UMMA5MajorE0ELSP_0ELNSO_7ScaleInE0ELSQ_0EEEEEENS4_6LayoutINS5_IJSD_SD_SD_EEENS5_IJNSA_ILi0EEESV_SV_EEEEENS5_IJNS4_10UnderscoreESY_SY_EEEEENS4_28SM100_TMA_2SM_LOAD_MULTICASTENS4_14ComposedLayoutINS4_7SwizzleILi3ELi4ELi3EEENS4_18smem_ptr_flag_bitsILi16EEENST_INS5_IJNSA_ILi8EEESH_EEENS5_IJSH_SD_EEEEEEEvNS4_8identityES11_S1B_vS1C_EENS_8epilogue10collective18CollectiveEpilogueINS1E_23Sm100TmaWarpSpecializedILi4ELi2ELi16ELb1ELb0EEEJNS5_IJSH_SG_SH_EEENS5_IJNST_ISH_SD_EENST_INS5_IJNSA_ILi16EEESC_EEENS5_IJSD_SH_EEEEEEEESJ_SK_SJ_SK_NS1E_6fusion15FusionCallbacksIS1I_NS1Q_17LinearCombinationISJ_fSJ_fLNS_15FloatRoundStyleE2EEES1J_S1P_JEEENS4_5SM1004TMEM4LOAD26SM100_TMEM_LOAD_32dp32b16xENS4_13SM90_TMA_LOADENS12_INS13_ILi1ELi4ELi3EEES16_NST_INS5_IJS17_S1L_EEENS5_IJS1L_SD_EEEEEEENS4_39AutoVectorizingCopyWithAssumedAlignmentILi128EEENS4_14SM90_TMA_STOREES25_S27_S27_EEEvvEEEEvNT_6ParamsE:
	.zero		2944


//--------------------- SYMBOLS --------------------------

	.type		.nv.reservedSmem.offset0,@object
	.size		.nv.reservedSmem.offset0,0x4
	.type		.nv.reservedSmem.cap,@object
	.size		.nv.reservedSmem.cap,0x4
	.type		__assertfail,@function
